//
// Generated by NVIDIA NVVM Compiler
//
// Compiler Build ID: CL-36424714
// Cuda compilation tools, release 13.0, V13.0.88
// Based on NVVM 20.0.0
//

.version 9.0
.target sm_100
.address_size 64

	// .globl	_Z17calculateAllHintsPcS_Phii

.visible .entry _Z17calculateAllHintsPcS_Phii(
	.param .u64 .ptr .align 1 _Z17calculateAllHintsPcS_Phii_param_0,
	.param .u64 .ptr .align 1 _Z17calculateAllHintsPcS_Phii_param_1,
	.param .u64 .ptr .align 1 _Z17calculateAllHintsPcS_Phii_param_2,
	.param .u32 _Z17calculateAllHintsPcS_Phii_param_3,
	.param .u32 _Z17calculateAllHintsPcS_Phii_param_4
)
{
	.reg .pred 	%p<205>;
	.reg .b16 	%rs<214>;
	.reg .b32 	%r<13>;
	.reg .b64 	%rd<13>;

	ld.param.u64 	%rd1, [_Z17calculateAllHintsPcS_Phii_param_0];
	ld.param.u64 	%rd2, [_Z17calculateAllHintsPcS_Phii_param_1];
	ld.param.u64 	%rd3, [_Z17calculateAllHintsPcS_Phii_param_2];
	ld.param.u32 	%r3, [_Z17calculateAllHintsPcS_Phii_param_3];
	ld.param.u32 	%r2, [_Z17calculateAllHintsPcS_Phii_param_4];
	mov.u32 	%r4, %ctaid.x;
	mov.u32 	%r5, %ntid.x;
	mov.u32 	%r6, %tid.x;
	mad.lo.s32 	%r1, %r4, %r5, %r6;
	mul.lo.s32 	%r7, %r2, %r3;
	setp.ge.s32 	%p1, %r1, %r7;
	@%p1 bra 	$L__BB0_58;
	cvta.to.global.u64 	%rd4, %rd1;
	cvta.to.global.u64 	%rd5, %rd2;
	div.s32 	%r8, %r1, %r2;
	mul.lo.s32 	%r9, %r8, %r2;
	sub.s32 	%r10, %r1, %r9;
	mul.lo.s32 	%r11, %r8, 6;
	cvt.s64.s32 	%rd6, %r11;
	add.s64 	%rd7, %rd4, %rd6;
	mul.lo.s32 	%r12, %r10, 6;
	cvt.s64.s32 	%rd8, %r12;
	add.s64 	%rd9, %rd5, %rd8;
	ld.global.u8 	%rs1, [%rd7];
	ld.global.u8 	%rs2, [%rd9];
	setp.eq.s16 	%p2, %rs1, %rs2;
	setp.ne.s16 	%p3, %rs1, %rs2;
	selp.b16 	%rs209, 0, 2, %p3;
	ld.global.u8 	%rs4, [%rd7+1];
	ld.global.u8 	%rs5, [%rd9+1];
	ld.global.u8 	%rs6, [%rd7+2];
	ld.global.u8 	%rs7, [%rd9+2];
	ld.global.u8 	%rs8, [%rd7+3];
	ld.global.u8 	%rs9, [%rd9+3];
	ld.global.u8 	%rs10, [%rd7+4];
	ld.global.u8 	%rs11, [%rd9+4];
	@%p2 bra 	$L__BB0_3;
	setp.ne.s16 	%p4, %rs10, %rs11;
	setp.ne.s16 	%p5, %rs8, %rs9;
	setp.ne.s16 	%p6, %rs6, %rs7;
	setp.ne.s16 	%p7, %rs4, %rs5;
	setp.eq.s16 	%p8, %rs1, %rs5;
	setp.eq.s16 	%p9, %rs1, %rs7;
	setp.eq.s16 	%p10, %rs1, %rs9;
	setp.eq.s16 	%p11, %rs1, %rs11;
	selp.b16 	%rs32, 1, %rs209, %p11;
	selp.b16 	%rs33, %rs32, %rs209, %p4;
	selp.b16 	%rs34, 1, %rs33, %p10;
	selp.b16 	%rs35, %rs34, %rs33, %p5;
	selp.b16 	%rs36, 1, %rs35, %p9;
	selp.b16 	%rs37, %rs36, %rs35, %p6;
	selp.b16 	%rs38, 1, %rs37, %p8;
	selp.b16 	%rs209, %rs38, %rs37, %p7;
$L__BB0_3:
	setp.eq.s16 	%p12, %rs4, %rs5;
	setp.ne.s16 	%p13, %rs4, %rs5;
	selp.b16 	%rs210, 0, 2, %p13;
	@%p12 bra 	$L__BB0_12;
	setp.ne.s16 	%p14, %rs1, %rs2;
	and.b16  	%rs43, %rs209, 255;
	setp.ne.s16 	%p15, %rs43, 2;
	setp.eq.s16 	%p16, %rs4, %rs2;
	and.pred  	%p17, %p15, %p16;
	setp.ne.s16 	%p18, %rs43, 1;
	or.pred  	%p19, %p18, %p14;
	and.pred  	%p20, %p17, %p19;
	@%p20 bra 	$L__BB0_11;
	setp.eq.s16 	%p21, %rs6, %rs7;
	setp.ne.s16 	%p22, %rs4, %rs7;
	or.pred  	%p23, %p21, %p22;
	@%p23 bra 	$L__BB0_7;
	setp.ne.s16 	%p24, %rs43, 1;
	setp.ne.s16 	%p25, %rs1, %rs4;
	or.pred  	%p26, %p24, %p25;
	@%p26 bra 	$L__BB0_11;
$L__BB0_7:
	setp.eq.s16 	%p27, %rs8, %rs9;
	setp.ne.s16 	%p28, %rs4, %rs9;
	or.pred  	%p29, %p27, %p28;
	@%p29 bra 	$L__BB0_9;
	setp.ne.s16 	%p30, %rs43, 1;
	setp.ne.s16 	%p31, %rs1, %rs4;
	or.pred  	%p32, %p30, %p31;
	@%p32 bra 	$L__BB0_11;
$L__BB0_9:
	setp.eq.s16 	%p33, %rs10, %rs11;
	setp.ne.s16 	%p34, %rs4, %rs11;
	or.pred  	%p35, %p33, %p34;
	@%p35 bra 	$L__BB0_12;
	setp.eq.s16 	%p36, %rs43, 1;
	setp.eq.s16 	%p37, %rs1, %rs4;
	and.pred  	%p38, %p36, %p37;
	@%p38 bra 	$L__BB0_12;
$L__BB0_11:
	mov.b16 	%rs210, 1;
$L__BB0_12:
	setp.eq.s16 	%p39, %rs6, %rs7;
	setp.ne.s16 	%p40, %rs6, %rs7;
	selp.b16 	%rs211, 0, 2, %p40;
	@%p39 bra 	$L__BB0_24;
	setp.ne.s16 	%p41, %rs1, %rs2;
	and.b16  	%rs71, %rs209, 255;
	setp.ne.s16 	%p42, %rs71, 2;
	setp.eq.s16 	%p43, %rs6, %rs2;
	and.pred  	%p44, %p42, %p43;
	setp.ne.s16 	%p45, %rs71, 1;
	or.pred  	%p46, %p45, %p41;
	and.pred  	%p47, %p44, %p46;
	not.pred 	%p48, %p47;
	@%p48 bra 	$L__BB0_15;
	setp.ne.s16 	%p49, %rs210, 1;
	setp.ne.s16 	%p50, %rs4, %rs2;
	or.pred  	%p51, %p49, %p50;
	@%p51 bra 	$L__BB0_23;
$L__BB0_15:
	setp.eq.s16 	%p52, %rs210, 2;
	setp.ne.s16 	%p53, %rs6, %rs5;
	or.pred  	%p54, %p52, %p53;
	@%p54 bra 	$L__BB0_17;
	setp.ne.s16 	%p55, %rs71, 1;
	setp.ne.s16 	%p56, %rs4, %rs5;
	setp.ne.s16 	%p57, %rs1, %rs5;
	or.pred  	%p58, %p55, %p57;
	and.b16  	%rs84, %rs210, 255;
	setp.ne.s16 	%p59, %rs84, 1;
	or.pred  	%p60, %p59, %p56;
	and.pred  	%p61, %p58, %p60;
	@%p61 bra 	$L__BB0_23;
$L__BB0_17:
	setp.eq.s16 	%p62, %rs8, %rs9;
	setp.ne.s16 	%p63, %rs6, %rs9;
	or.pred  	%p64, %p62, %p63;
	@%p64 bra 	$L__BB0_20;
	setp.eq.s16 	%p65, %rs71, 1;
	setp.eq.s16 	%p66, %rs1, %rs6;
	and.pred  	%p67, %p65, %p66;
	@%p67 bra 	$L__BB0_20;
	setp.ne.s16 	%p68, %rs210, 1;
	setp.ne.s16 	%p69, %rs4, %rs6;
	or.pred  	%p70, %p68, %p69;
	@%p70 bra 	$L__BB0_23;
$L__BB0_20:
	setp.eq.s16 	%p71, %rs10, %rs11;
	setp.ne.s16 	%p72, %rs6, %rs11;
	or.pred  	%p73, %p71, %p72;
	@%p73 bra 	$L__BB0_24;
	setp.eq.s16 	%p74, %rs71, 1;
	setp.eq.s16 	%p75, %rs1, %rs6;
	and.pred  	%p76, %p74, %p75;
	@%p76 bra 	$L__BB0_24;
	setp.eq.s16 	%p77, %rs210, 1;
	setp.eq.s16 	%p78, %rs4, %rs6;
	and.pred  	%p79, %p77, %p78;
	@%p79 bra 	$L__BB0_24;
$L__BB0_23:
	mov.b16 	%rs211, 1;
$L__BB0_24:
	setp.eq.s16 	%p80, %rs8, %rs9;
	setp.ne.s16 	%p81, %rs8, %rs9;
	selp.b16 	%rs212, 0, 2, %p81;
	@%p80 bra 	$L__BB0_39;
	setp.ne.s16 	%p82, %rs1, %rs2;
	and.b16  	%rs108, %rs209, 255;
	setp.ne.s16 	%p83, %rs108, 2;
	setp.eq.s16 	%p84, %rs8, %rs2;
	and.pred  	%p85, %p83, %p84;
	setp.ne.s16 	%p86, %rs108, 1;
	or.pred  	%p87, %p86, %p82;
	and.pred  	%p88, %p85, %p87;
	not.pred 	%p89, %p88;
	@%p89 bra 	$L__BB0_28;
	setp.eq.s16 	%p90, %rs210, 1;
	setp.eq.s16 	%p91, %rs4, %rs2;
	and.pred  	%p92, %p90, %p91;
	@%p92 bra 	$L__BB0_28;
	setp.ne.s16 	%p93, %rs211, 1;
	setp.ne.s16 	%p94, %rs6, %rs2;
	or.pred  	%p95, %p93, %p94;
	@%p95 bra 	$L__BB0_38;
$L__BB0_28:
	setp.eq.s16 	%p96, %rs210, 2;
	setp.ne.s16 	%p97, %rs8, %rs5;
	or.pred  	%p98, %p96, %p97;
	@%p98 bra 	$L__BB0_31;
	setp.ne.s16 	%p99, %rs108, 1;
	setp.ne.s16 	%p100, %rs4, %rs5;
	setp.ne.s16 	%p101, %rs1, %rs5;
	or.pred  	%p102, %p99, %p101;
	and.b16  	%rs124, %rs210, 255;
	setp.ne.s16 	%p103, %rs124, 1;
	or.pred  	%p104, %p103, %p100;
	and.pred  	%p105, %p102, %p104;
	not.pred 	%p106, %p105;
	@%p106 bra 	$L__BB0_31;
	setp.ne.s16 	%p107, %rs211, 1;
	setp.ne.s16 	%p108, %rs6, %rs5;
	or.pred  	%p109, %p107, %p108;
	@%p109 bra 	$L__BB0_38;
$L__BB0_31:
	setp.eq.s16 	%p110, %rs211, 2;
	setp.ne.s16 	%p111, %rs8, %rs7;
	or.pred  	%p112, %p110, %p111;
	@%p112 bra 	$L__BB0_34;
	setp.eq.s16 	%p113, %rs108, 1;
	setp.eq.s16 	%p114, %rs1, %rs7;
	and.pred  	%p115, %p113, %p114;
	@%p115 bra 	$L__BB0_34;
	setp.ne.s16 	%p116, %rs6, %rs7;
	setp.ne.s16 	%p117, %rs210, 1;
	setp.ne.s16 	%p118, %rs4, %rs7;
	or.pred  	%p119, %p117, %p118;
	and.b16  	%rs137, %rs211, 255;
	setp.ne.s16 	%p120, %rs137, 1;
	or.pred  	%p121, %p120, %p116;
	and.pred  	%p122, %p119, %p121;
	@%p122 bra 	$L__BB0_38;
$L__BB0_34:
	setp.eq.s16 	%p123, %rs10, %rs11;
	setp.ne.s16 	%p124, %rs8, %rs11;
	or.pred  	%p125, %p123, %p124;
	@%p125 bra 	$L__BB0_39;
	setp.eq.s16 	%p126, %rs108, 1;
	setp.eq.s16 	%p127, %rs1, %rs8;
	and.pred  	%p128, %p126, %p127;
	@%p128 bra 	$L__BB0_39;
	setp.eq.s16 	%p129, %rs210, 1;
	setp.eq.s16 	%p130, %rs4, %rs8;
	and.pred  	%p131, %p129, %p130;
	@%p131 bra 	$L__BB0_39;
	setp.eq.s16 	%p132, %rs211, 1;
	setp.eq.s16 	%p133, %rs6, %rs8;
	and.pred  	%p134, %p132, %p133;
	@%p134 bra 	$L__BB0_39;
$L__BB0_38:
	mov.b16 	%rs212, 1;
$L__BB0_39:
	setp.eq.s16 	%p135, %rs10, %rs11;
	setp.ne.s16 	%p136, %rs10, %rs11;
	selp.b16 	%rs213, 0, 2, %p136;
	@%p135 bra 	$L__BB0_57;
	setp.ne.s16 	%p137, %rs1, %rs2;
	and.b16  	%rs154, %rs209, 255;
	setp.ne.s16 	%p138, %rs154, 2;
	setp.eq.s16 	%p139, %rs10, %rs2;
	and.pred  	%p140, %p138, %p139;
	setp.ne.s16 	%p141, %rs154, 1;
	or.pred  	%p142, %p141, %p137;
	and.pred  	%p143, %p140, %p142;
	not.pred 	%p144, %p143;
	@%p144 bra 	$L__BB0_44;
	setp.eq.s16 	%p145, %rs210, 1;
	setp.eq.s16 	%p146, %rs4, %rs2;
	and.pred  	%p147, %p145, %p146;
	@%p147 bra 	$L__BB0_44;
	setp.eq.s16 	%p148, %rs211, 1;
	setp.eq.s16 	%p149, %rs6, %rs2;
	and.pred  	%p150, %p148, %p149;
	@%p150 bra 	$L__BB0_44;
	setp.ne.s16 	%p151, %rs212, 1;
	setp.ne.s16 	%p152, %rs8, %rs2;
	or.pred  	%p153, %p151, %p152;
	@%p153 bra 	$L__BB0_56;
$L__BB0_44:
	setp.eq.s16 	%p154, %rs210, 2;
	setp.ne.s16 	%p155, %rs10, %rs5;
	or.pred  	%p156, %p154, %p155;
	@%p156 bra 	$L__BB0_48;
	setp.ne.s16 	%p157, %rs154, 1;
	setp.ne.s16 	%p158, %rs4, %rs5;
	setp.ne.s16 	%p159, %rs1, %rs5;
	or.pred  	%p160, %p157, %p159;
	and.b16  	%rs173, %rs210, 255;
	setp.ne.s16 	%p161, %rs173, 1;
	or.pred  	%p162, %p161, %p158;
	and.pred  	%p163, %p160, %p162;
	not.pred 	%p164, %p163;
	@%p164 bra 	$L__BB0_48;
	setp.eq.s16 	%p165, %rs211, 1;
	setp.eq.s16 	%p166, %rs6, %rs5;
	and.pred  	%p167, %p165, %p166;
	@%p167 bra 	$L__BB0_48;
	setp.ne.s16 	%p168, %rs212, 1;
	setp.ne.s16 	%p169, %rs8, %rs5;
	or.pred  	%p170, %p168, %p169;
	@%p170 bra 	$L__BB0_56;
$L__BB0_48:
	setp.eq.s16 	%p171, %rs211, 2;
	setp.ne.s16 	%p172, %rs10, %rs7;
	or.pred  	%p173, %p171, %p172;
	@%p173 bra 	$L__BB0_52;
	setp.eq.s16 	%p174, %rs154, 1;
	setp.eq.s16 	%p175, %rs1, %rs7;
	and.pred  	%p176, %p174, %p175;
	@%p176 bra 	$L__BB0_52;
	setp.ne.s16 	%p177, %rs6, %rs7;
	setp.ne.s16 	%p178, %rs210, 1;
	setp.ne.s16 	%p179, %rs4, %rs7;
	or.pred  	%p180, %p178, %p179;
	and.b16  	%rs188, %rs211, 255;
	setp.ne.s16 	%p181, %rs188, 1;
	or.pred  	%p182, %p181, %p177;
	and.pred  	%p183, %p180, %p182;
	not.pred 	%p184, %p183;
	@%p184 bra 	$L__BB0_52;
	setp.ne.s16 	%p185, %rs212, 1;
	setp.ne.s16 	%p186, %rs8, %rs7;
	or.pred  	%p187, %p185, %p186;
	@%p187 bra 	$L__BB0_56;
$L__BB0_52:
	setp.eq.s16 	%p188, %rs212, 2;
	setp.ne.s16 	%p189, %rs10, %rs9;
	or.pred  	%p190, %p188, %p189;
	@%p190 bra 	$L__BB0_57;
	setp.eq.s16 	%p191, %rs154, 1;
	setp.eq.s16 	%p192, %rs1, %rs9;
	and.pred  	%p193, %p191, %p192;
	@%p193 bra 	$L__BB0_57;
	setp.eq.s16 	%p194, %rs210, 1;
	setp.eq.s16 	%p195, %rs4, %rs9;
	and.pred  	%p196, %p194, %p195;
	@%p196 bra 	$L__BB0_57;
	setp.ne.s16 	%p197, %rs8, %rs9;
	setp.ne.s16 	%p198, %rs211, 1;
	setp.ne.s16 	%p199, %rs6, %rs9;
	or.pred  	%p200, %p198, %p199;
	and.b16  	%rs203, %rs212, 255;
	setp.ne.s16 	%p201, %rs203, 1;
	or.pred  	%p202, %p201, %p197;
	and.pred  	%p203, %p200, %p202;
	not.pred 	%p204, %p203;
	@%p204 bra 	$L__BB0_57;
$L__BB0_56:
	mov.b16 	%rs213, 1;
$L__BB0_57:
	mad.lo.s16 	%rs205, %rs209, 3, %rs210;
	mad.lo.s16 	%rs206, %rs205, 3, %rs211;
	mad.lo.s16 	%rs207, %rs206, 3, %rs212;
	mad.lo.s16 	%rs208, %rs207, 3, %rs213;
	cvt.s64.s32 	%rd10, %r1;
	cvta.to.global.u64 	%rd11, %rd3;
	add.s64 	%rd12, %rd11, %rd10;
	st.global.u8 	[%rd12], %rs208;
$L__BB0_58:
	ret;

}
	// .globl	_Z18findBestGuessPairsPcS_PhPiPfii
.visible .entry _Z18findBestGuessPairsPcS_PhPiPfii(
	.param .u64 .ptr .align 1 _Z18findBestGuessPairsPcS_PhPiPfii_param_0,
	.param .u64 .ptr .align 1 _Z18findBestGuessPairsPcS_PhPiPfii_param_1,
	.param .u64 .ptr .align 1 _Z18findBestGuessPairsPcS_PhPiPfii_param_2,
	.param .u64 .ptr .align 1 _Z18findBestGuessPairsPcS_PhPiPfii_param_3,
	.param .u64 .ptr .align 1 _Z18findBestGuessPairsPcS_PhPiPfii_param_4,
	.param .u32 _Z18findBestGuessPairsPcS_PhPiPfii_param_5,
	.param .u32 _Z18findBestGuessPairsPcS_PhPiPfii_param_6
)
{
	.reg .pred 	%p<127>;
	.reg .b16 	%rs<112>;
	.reg .b32 	%r<270>;
	.reg .b32 	%f<17>;
	.reg .b64 	%rd<67>;

	ld.param.u64 	%rd12, [_Z18findBestGuessPairsPcS_PhPiPfii_param_0];
	ld.param.u64 	%rd14, [_Z18findBestGuessPairsPcS_PhPiPfii_param_2];
	ld.param.u64 	%rd13, [_Z18findBestGuessPairsPcS_PhPiPfii_param_3];
	ld.param.u64 	%rd15, [_Z18findBestGuessPairsPcS_PhPiPfii_param_4];
	ld.param.u32 	%r110, [_Z18findBestGuessPairsPcS_PhPiPfii_param_5];
	ld.param.u32 	%r111, [_Z18findBestGuessPairsPcS_PhPiPfii_param_6];
	cvta.to.global.u64 	%rd1, %rd14;
	cvta.to.global.u64 	%rd2, %rd15;
	mov.u32 	%r112, %ctaid.x;
	mov.u32 	%r113, %ntid.x;
	mov.u32 	%r114, %tid.x;
	mad.lo.s32 	%r1, %r112, %r113, %r114;
	add.s32 	%r223, %r110, -1;
	mul.lo.s32 	%r115, %r223, %r110;
	shr.u32 	%r116, %r115, 31;
	add.s32 	%r117, %r115, %r116;
	shr.s32 	%r118, %r117, 1;
	setp.ge.s32 	%p1, %r1, %r118;
	@%p1 bra 	$L__BB1_77;
	setp.lt.s32 	%p2, %r1, %r223;
	mov.b32 	%r226, 0;
	mov.u32 	%r227, %r1;
	@%p2 bra 	$L__BB1_4;
	mov.b32 	%r225, 0;
	mov.u32 	%r227, %r1;
$L__BB1_3:
	sub.s32 	%r227, %r227, %r223;
	add.s32 	%r226, %r225, 1;
	sub.s32 	%r121, %r110, %r225;
	add.s32 	%r223, %r121, -2;
	setp.ge.s32 	%p3, %r227, %r223;
	mov.u32 	%r225, %r226;
	@%p3 bra 	$L__BB1_3;
$L__BB1_4:
	cvta.to.global.u64 	%rd16, %rd12;
	cvta.to.global.u64 	%rd17, %rd13;
	mul.wide.u32 	%rd18, %r226, 4;
	add.s64 	%rd19, %rd17, %rd18;
	ld.global.u32 	%r11, [%rd19];
	cvt.s64.s32 	%rd20, %r227;
	cvt.s64.s32 	%rd21, %r226;
	add.s64 	%rd22, %rd21, %rd20;
	shl.b64 	%rd23, %rd22, 2;
	add.s64 	%rd24, %rd17, %rd23;
	ld.global.u32 	%r12, [%rd24+4];
	mul.lo.s32 	%r122, %r11, 6;
	cvt.s64.s32 	%rd25, %r122;
	mul.lo.s32 	%r123, %r12, 6;
	cvt.s64.s32 	%rd26, %r123;
	add.s64 	%rd3, %rd16, %rd25;
	ld.global.u8 	%rs1, [%rd3];
	add.s64 	%rd4, %rd16, %rd26;
	ld.global.u8 	%rs2, [%rd4];
	setp.eq.s16 	%p4, %rs1, %rs2;
	@%p4 bra 	$L__BB1_76;
	ld.global.u8 	%rs3, [%rd4+1];
	setp.eq.s16 	%p5, %rs1, %rs3;
	@%p5 bra 	$L__BB1_76;
	ld.global.u8 	%rs4, [%rd4+2];
	setp.eq.s16 	%p6, %rs1, %rs4;
	@%p6 bra 	$L__BB1_76;
	ld.global.u8 	%rs5, [%rd4+3];
	setp.eq.s16 	%p7, %rs1, %rs5;
	@%p7 bra 	$L__BB1_76;
	ld.global.u8 	%rs6, [%rd4+4];
	setp.eq.s16 	%p8, %rs1, %rs6;
	@%p8 bra 	$L__BB1_76;
	ld.global.u8 	%rs9, [%rd3+1];
	setp.eq.s16 	%p9, %rs9, %rs2;
	setp.eq.s16 	%p10, %rs9, %rs3;
	or.pred  	%p11, %p9, %p10;
	setp.eq.s16 	%p12, %rs9, %rs4;
	or.pred  	%p13, %p11, %p12;
	setp.eq.s16 	%p14, %rs9, %rs5;
	or.pred  	%p15, %p13, %p14;
	setp.eq.s16 	%p16, %rs9, %rs6;
	or.pred  	%p17, %p15, %p16;
	@%p17 bra 	$L__BB1_76;
	ld.global.u8 	%rs10, [%rd3+2];
	setp.eq.s16 	%p18, %rs10, %rs2;
	setp.eq.s16 	%p19, %rs10, %rs3;
	or.pred  	%p20, %p18, %p19;
	setp.eq.s16 	%p21, %rs10, %rs4;
	or.pred  	%p22, %p20, %p21;
	setp.eq.s16 	%p23, %rs10, %rs5;
	or.pred  	%p24, %p22, %p23;
	setp.eq.s16 	%p25, %rs10, %rs6;
	or.pred  	%p26, %p24, %p25;
	@%p26 bra 	$L__BB1_76;
	ld.global.u8 	%rs11, [%rd3+3];
	setp.eq.s16 	%p27, %rs11, %rs2;
	setp.eq.s16 	%p28, %rs11, %rs3;
	or.pred  	%p29, %p27, %p28;
	setp.eq.s16 	%p30, %rs11, %rs4;
	or.pred  	%p31, %p29, %p30;
	setp.eq.s16 	%p32, %rs11, %rs5;
	or.pred  	%p33, %p31, %p32;
	setp.eq.s16 	%p34, %rs11, %rs6;
	or.pred  	%p35, %p33, %p34;
	@%p35 bra 	$L__BB1_76;
	ld.global.u8 	%rs12, [%rd3+4];
	setp.eq.s16 	%p36, %rs12, %rs2;
	setp.eq.s16 	%p37, %rs12, %rs3;
	or.pred  	%p38, %p36, %p37;
	setp.eq.s16 	%p39, %rs12, %rs4;
	or.pred  	%p40, %p38, %p39;
	setp.eq.s16 	%p41, %rs12, %rs5;
	or.pred  	%p42, %p40, %p41;
	setp.eq.s16 	%p43, %rs12, %rs6;
	or.pred  	%p44, %p42, %p43;
	@%p44 bra 	$L__BB1_76;
	setp.gt.s32 	%p45, %r111, 0;
	mov.f32 	%f13, 0f00000000;
	@%p45 bra 	$L__BB1_14;
	bra.uni 	$L__BB1_75;
$L__BB1_14:
	mul.lo.s32 	%r13, %r11, %r111;
	mul.lo.s32 	%r14, %r12, %r111;
	and.b32  	%r15, %r111, 15;
	and.b32  	%r16, %r111, 7;
	add.s32 	%r17, %r16, -1;
	and.b32  	%r18, %r111, 3;
	and.b32  	%r19, %r111, 2147483632;
	and.b32  	%r20, %r111, 2147483640;
	and.b32  	%r21, %r111, 1;
	neg.s32 	%r22, %r19;
	add.s64 	%rd5, %rd1, 7;
	mov.f32 	%f13, 0f00000000;
	mov.b32 	%r228, 0;
	cvt.s64.s32 	%rd55, %r14;
$L__BB1_15:
	setp.lt.u32 	%p46, %r111, 16;
	add.s32 	%r127, %r228, %r13;
	cvt.s64.s32 	%rd27, %r127;
	add.s64 	%rd28, %rd1, %rd27;
	ld.global.u8 	%rs7, [%rd28];
	mov.b32 	%r236, 0;
	mov.u32 	%r241, %r236;
	@%p46 bra 	$L__BB1_18;
	mov.b32 	%r241, 0;
	mov.u32 	%r229, %r13;
	mov.u32 	%r230, %r22;
$L__BB1_17:
	.pragma "nounroll";
	cvt.s64.s32 	%rd29, %r229;
	add.s64 	%rd30, %rd5, %rd29;
	ld.global.u8 	%rs13, [%rd30+-7];
	setp.eq.s16 	%p47, %rs13, %rs7;
	selp.u32 	%r129, 1, 0, %p47;
	add.s32 	%r130, %r241, %r129;
	ld.global.u8 	%rs15, [%rd30+-6];
	setp.eq.s16 	%p48, %rs15, %rs7;
	selp.u32 	%r131, 1, 0, %p48;
	add.s32 	%r132, %r130, %r131;
	ld.global.u8 	%rs16, [%rd30+-5];
	setp.eq.s16 	%p49, %rs16, %rs7;
	selp.u32 	%r133, 1, 0, %p49;
	add.s32 	%r134, %r132, %r133;
	ld.global.u8 	%rs17, [%rd30+-4];
	setp.eq.s16 	%p50, %rs17, %rs7;
	selp.u32 	%r135, 1, 0, %p50;
	add.s32 	%r136, %r134, %r135;
	ld.global.u8 	%rs18, [%rd30+-3];
	setp.eq.s16 	%p51, %rs18, %rs7;
	selp.u32 	%r137, 1, 0, %p51;
	add.s32 	%r138, %r136, %r137;
	ld.global.u8 	%rs19, [%rd30+-2];
	setp.eq.s16 	%p52, %rs19, %rs7;
	selp.u32 	%r139, 1, 0, %p52;
	add.s32 	%r140, %r138, %r139;
	ld.global.u8 	%rs20, [%rd30+-1];
	setp.eq.s16 	%p53, %rs20, %rs7;
	selp.u32 	%r141, 1, 0, %p53;
	add.s32 	%r142, %r140, %r141;
	ld.global.u8 	%rs21, [%rd30];
	setp.eq.s16 	%p54, %rs21, %rs7;
	selp.u32 	%r143, 1, 0, %p54;
	add.s32 	%r144, %r142, %r143;
	ld.global.u8 	%rs22, [%rd30+1];
	setp.eq.s16 	%p55, %rs22, %rs7;
	selp.u32 	%r145, 1, 0, %p55;
	add.s32 	%r146, %r144, %r145;
	ld.global.u8 	%rs23, [%rd30+2];
	setp.eq.s16 	%p56, %rs23, %rs7;
	selp.u32 	%r147, 1, 0, %p56;
	add.s32 	%r148, %r146, %r147;
	ld.global.u8 	%rs24, [%rd30+3];
	setp.eq.s16 	%p57, %rs24, %rs7;
	selp.u32 	%r149, 1, 0, %p57;
	add.s32 	%r150, %r148, %r149;
	ld.global.u8 	%rs25, [%rd30+4];
	setp.eq.s16 	%p58, %rs25, %rs7;
	selp.u32 	%r151, 1, 0, %p58;
	add.s32 	%r152, %r150, %r151;
	ld.global.u8 	%rs26, [%rd30+5];
	setp.eq.s16 	%p59, %rs26, %rs7;
	selp.u32 	%r153, 1, 0, %p59;
	add.s32 	%r154, %r152, %r153;
	ld.global.u8 	%rs27, [%rd30+6];
	setp.eq.s16 	%p60, %rs27, %rs7;
	selp.u32 	%r155, 1, 0, %p60;
	add.s32 	%r156, %r154, %r155;
	ld.global.u8 	%rs28, [%rd30+7];
	setp.eq.s16 	%p61, %rs28, %rs7;
	selp.u32 	%r157, 1, 0, %p61;
	add.s32 	%r158, %r156, %r157;
	ld.global.u8 	%rs29, [%rd30+8];
	setp.eq.s16 	%p62, %rs29, %rs7;
	selp.u32 	%r159, 1, 0, %p62;
	add.s32 	%r241, %r158, %r159;
	add.s32 	%r230, %r230, 16;
	add.s32 	%r229, %r229, 16;
	setp.ne.s32 	%p63, %r230, 0;
	mov.u32 	%r236, %r19;
	@%p63 bra 	$L__BB1_17;
$L__BB1_18:
	setp.eq.s32 	%p64, %r15, 0;
	@%p64 bra 	$L__BB1_28;
	add.s32 	%r161, %r15, -1;
	setp.lt.u32 	%p65, %r161, 7;
	@%p65 bra 	$L__BB1_21;
	add.s32 	%r162, %r236, %r13;
	cvt.s64.s32 	%rd31, %r162;
	add.s64 	%rd32, %rd1, %rd31;
	ld.global.u8 	%rs30, [%rd32];
	setp.eq.s16 	%p66, %rs30, %rs7;
	selp.u32 	%r163, 1, 0, %p66;
	add.s32 	%r164, %r241, %r163;
	ld.global.u8 	%rs32, [%rd32+1];
	setp.eq.s16 	%p67, %rs32, %rs7;
	selp.u32 	%r165, 1, 0, %p67;
	add.s32 	%r166, %r164, %r165;
	ld.global.u8 	%rs33, [%rd32+2];
	setp.eq.s16 	%p68, %rs33, %rs7;
	selp.u32 	%r167, 1, 0, %p68;
	add.s32 	%r168, %r166, %r167;
	ld.global.u8 	%rs34, [%rd32+3];
	setp.eq.s16 	%p69, %rs34, %rs7;
	selp.u32 	%r169, 1, 0, %p69;
	add.s32 	%r170, %r168, %r169;
	ld.global.u8 	%rs35, [%rd32+4];
	setp.eq.s16 	%p70, %rs35, %rs7;
	selp.u32 	%r171, 1, 0, %p70;
	add.s32 	%r172, %r170, %r171;
	ld.global.u8 	%rs36, [%rd32+5];
	setp.eq.s16 	%p71, %rs36, %rs7;
	selp.u32 	%r173, 1, 0, %p71;
	add.s32 	%r174, %r172, %r173;
	ld.global.u8 	%rs37, [%rd32+6];
	setp.eq.s16 	%p72, %rs37, %rs7;
	selp.u32 	%r175, 1, 0, %p72;
	add.s32 	%r176, %r174, %r175;
	ld.global.u8 	%rs38, [%rd32+7];
	setp.eq.s16 	%p73, %rs38, %rs7;
	selp.u32 	%r177, 1, 0, %p73;
	add.s32 	%r241, %r176, %r177;
	add.s32 	%r236, %r236, 8;
$L__BB1_21:
	setp.eq.s32 	%p74, %r16, 0;
	@%p74 bra 	$L__BB1_28;
	setp.lt.u32 	%p75, %r17, 3;
	@%p75 bra 	$L__BB1_24;
	add.s32 	%r179, %r236, %r13;
	cvt.s64.s32 	%rd33, %r179;
	add.s64 	%rd34, %rd1, %rd33;
	ld.global.u8 	%rs39, [%rd34];
	setp.eq.s16 	%p76, %rs39, %rs7;
	selp.u32 	%r180, 1, 0, %p76;
	add.s32 	%r181, %r241, %r180;
	ld.global.u8 	%rs41, [%rd34+1];
	setp.eq.s16 	%p77, %rs41, %rs7;
	selp.u32 	%r182, 1, 0, %p77;
	add.s32 	%r183, %r181, %r182;
	ld.global.u8 	%rs42, [%rd34+2];
	setp.eq.s16 	%p78, %rs42, %rs7;
	selp.u32 	%r184, 1, 0, %p78;
	add.s32 	%r185, %r183, %r184;
	ld.global.u8 	%rs43, [%rd34+3];
	setp.eq.s16 	%p79, %rs43, %rs7;
	selp.u32 	%r186, 1, 0, %p79;
	add.s32 	%r241, %r185, %r186;
	add.s32 	%r236, %r236, 4;
$L__BB1_24:
	setp.eq.s32 	%p80, %r18, 0;
	@%p80 bra 	$L__BB1_28;
	setp.eq.s32 	%p81, %r18, 1;
	add.s32 	%r187, %r236, %r13;
	cvt.s64.s32 	%rd35, %r187;
	add.s64 	%rd6, %rd1, %rd35;
	ld.global.u8 	%rs44, [%rd6];
	setp.eq.s16 	%p82, %rs44, %rs7;
	selp.u32 	%r188, 1, 0, %p82;
	add.s32 	%r241, %r241, %r188;
	@%p81 bra 	$L__BB1_28;
	setp.eq.s32 	%p83, %r18, 2;
	ld.global.u8 	%rs46, [%rd6+1];
	setp.eq.s16 	%p84, %rs46, %rs7;
	selp.u32 	%r189, 1, 0, %p84;
	add.s32 	%r241, %r241, %r189;
	@%p83 bra 	$L__BB1_28;
	ld.global.u8 	%rs48, [%rd6+2];
	setp.eq.s16 	%p85, %rs48, %rs7;
	selp.u32 	%r190, 1, 0, %p85;
	add.s32 	%r241, %r241, %r190;
$L__BB1_28:
	setp.lt.u32 	%p86, %r241, 3;
	@%p86 bra 	$L__BB1_78;
	mov.b32 	%r242, 0;
$L__BB1_30:
	add.s32 	%r192, %r242, %r13;
	cvt.s64.s32 	%rd36, %r192;
	add.s64 	%rd37, %rd1, %rd36;
	ld.global.u8 	%rs50, [%rd37];
	setp.ne.s16 	%p87, %rs50, %rs7;
	@%p87 bra 	$L__BB1_79;
	setp.lt.u32 	%p89, %r111, 8;
	add.s32 	%r195, %r242, %r14;
	cvt.s64.s32 	%rd38, %r195;
	add.s64 	%rd39, %rd1, %rd38;
	ld.global.u8 	%rs8, [%rd39];
	mov.b32 	%r261, 0;
	mov.u32 	%r269, %r261;
	@%p89 bra 	$L__BB1_50;
	mov.b32 	%r243, 0;
	mov.u32 	%r269, %r243;
$L__BB1_33:
	.pragma "nounroll";
	add.s32 	%r198, %r243, %r13;
	cvt.s64.s32 	%rd40, %r198;
	add.s64 	%rd7, %rd1, %rd40;
	ld.global.u8 	%rs52, [%rd7];
	setp.ne.s16 	%p90, %rs52, %rs7;
	mov.b32 	%r245, 0;
	@%p90 bra 	$L__BB1_35;
	add.s32 	%r199, %r243, %r14;
	cvt.s64.s32 	%rd41, %r199;
	add.s64 	%rd42, %rd1, %rd41;
	ld.global.u8 	%rs54, [%rd42];
	setp.eq.s16 	%p91, %rs54, %rs8;
	selp.u32 	%r245, 1, 0, %p91;
$L__BB1_35:
	add.s32 	%r52, %r245, %r269;
	ld.global.u8 	%rs56, [%rd7+1];
	setp.ne.s16 	%p92, %rs56, %rs7;
	cvt.s64.s32 	%rd43, %r14;
	cvt.u64.u32 	%rd44, %r243;
	add.s64 	%rd45, %rd44, %rd43;
	add.s64 	%rd8, %rd1, %rd45;
	mov.b32 	%r246, 0;
	@%p92 bra 	$L__BB1_37;
	ld.global.u8 	%rs58, [%rd8+1];
	setp.eq.s16 	%p93, %rs58, %rs8;
	selp.u32 	%r246, 1, 0, %p93;
$L__BB1_37:
	add.s32 	%r55, %r246, %r52;
	ld.global.u8 	%rs60, [%rd7+2];
	setp.ne.s16 	%p94, %rs60, %rs7;
	mov.b32 	%r247, 0;
	@%p94 bra 	$L__BB1_39;
	ld.global.u8 	%rs62, [%rd8+2];
	setp.eq.s16 	%p95, %rs62, %rs8;
	selp.u32 	%r247, 1, 0, %p95;
$L__BB1_39:
	add.s32 	%r58, %r247, %r55;
	ld.global.u8 	%rs64, [%rd7+3];
	setp.ne.s16 	%p96, %rs64, %rs7;
	mov.b32 	%r248, 0;
	@%p96 bra 	$L__BB1_41;
	ld.global.u8 	%rs66, [%rd8+3];
	setp.eq.s16 	%p97, %rs66, %rs8;
	selp.u32 	%r248, 1, 0, %p97;
$L__BB1_41:
	add.s32 	%r61, %r248, %r58;
	ld.global.u8 	%rs68, [%rd7+4];
	setp.ne.s16 	%p98, %rs68, %rs7;
	mov.b32 	%r249, 0;
	@%p98 bra 	$L__BB1_43;
	ld.global.u8 	%rs70, [%rd8+4];
	setp.eq.s16 	%p99, %rs70, %rs8;
	selp.u32 	%r249, 1, 0, %p99;
$L__BB1_43:
	add.s32 	%r64, %r249, %r61;
	ld.global.u8 	%rs72, [%rd7+5];
	setp.ne.s16 	%p100, %rs72, %rs7;
	mov.b32 	%r250, 0;
	@%p100 bra 	$L__BB1_45;
	ld.global.u8 	%rs74, [%rd8+5];
	setp.eq.s16 	%p101, %rs74, %rs8;
	selp.u32 	%r250, 1, 0, %p101;
$L__BB1_45:
	add.s32 	%r67, %r250, %r64;
	ld.global.u8 	%rs76, [%rd7+6];
	setp.ne.s16 	%p102, %rs76, %rs7;
	mov.b32 	%r251, 0;
	@%p102 bra 	$L__BB1_47;
	ld.global.u8 	%rs78, [%rd8+6];
	setp.eq.s16 	%p103, %rs78, %rs8;
	selp.u32 	%r251, 1, 0, %p103;
$L__BB1_47:
	add.s32 	%r70, %r251, %r67;
	ld.global.u8 	%rs80, [%rd7+7];
	setp.ne.s16 	%p104, %rs80, %rs7;
	mov.b32 	%r252, 0;
	@%p104 bra 	$L__BB1_49;
	ld.global.u8 	%rs82, [%rd8+7];
	setp.eq.s16 	%p105, %rs82, %rs8;
	selp.u32 	%r252, 1, 0, %p105;
$L__BB1_49:
	add.s32 	%r269, %r252, %r70;
	add.s32 	%r243, %r243, 8;
	setp.eq.s32 	%p106, %r243, %r20;
	mov.u32 	%r261, %r20;
	@%p106 bra 	$L__BB1_50;
	bra.uni 	$L__BB1_33;
$L__BB1_50:
	setp.eq.s32 	%p107, %r16, 0;
	@%p107 bra 	$L__BB1_72;
	setp.lt.u32 	%p108, %r17, 3;
	@%p108 bra 	$L__BB1_61;
	add.s32 	%r209, %r261, %r13;
	cvt.s64.s32 	%rd46, %r209;
	add.s64 	%rd9, %rd1, %rd46;
	ld.global.u8 	%rs84, [%rd9];
	setp.ne.s16 	%p109, %rs84, %rs7;
	mov.b32 	%r256, 0;
	@%p109 bra 	$L__BB1_54;
	add.s32 	%r210, %r261, %r14;
	cvt.s64.s32 	%rd47, %r210;
	add.s64 	%rd48, %rd1, %rd47;
	ld.global.u8 	%rs86, [%rd48];
	setp.eq.s16 	%p110, %rs86, %rs8;
	selp.u32 	%r256, 1, 0, %p110;
$L__BB1_54:
	add.s32 	%r81, %r256, %r269;
	ld.global.u8 	%rs88, [%rd9+1];
	setp.ne.s16 	%p111, %rs88, %rs7;
	cvt.u64.u32 	%rd50, %r261;
	add.s64 	%rd51, %rd50, %rd55;
	add.s64 	%rd10, %rd1, %rd51;
	mov.b32 	%r257, 0;
	@%p111 bra 	$L__BB1_56;
	ld.global.u8 	%rs90, [%rd10+1];
	setp.eq.s16 	%p112, %rs90, %rs8;
	selp.u32 	%r257, 1, 0, %p112;
$L__BB1_56:
	add.s32 	%r84, %r257, %r81;
	ld.global.u8 	%rs92, [%rd9+2];
	setp.ne.s16 	%p113, %rs92, %rs7;
	mov.b32 	%r258, 0;
	@%p113 bra 	$L__BB1_58;
	ld.global.u8 	%rs94, [%rd10+2];
	setp.eq.s16 	%p114, %rs94, %rs8;
	selp.u32 	%r258, 1, 0, %p114;
$L__BB1_58:
	add.s32 	%r87, %r258, %r84;
	ld.global.u8 	%rs96, [%rd9+3];
	setp.ne.s16 	%p115, %rs96, %rs7;
	mov.b32 	%r259, 0;
	@%p115 bra 	$L__BB1_60;
	ld.global.u8 	%rs98, [%rd10+3];
	setp.eq.s16 	%p116, %rs98, %rs8;
	selp.u32 	%r259, 1, 0, %p116;
$L__BB1_60:
	add.s32 	%r269, %r259, %r87;
	add.s32 	%r261, %r261, 4;
$L__BB1_61:
	setp.eq.s32 	%p117, %r18, 0;
	@%p117 bra 	$L__BB1_72;
	setp.eq.s32 	%p118, %r18, 1;
	@%p118 bra 	$L__BB1_68;
	add.s32 	%r216, %r261, %r13;
	cvt.s64.s32 	%rd52, %r216;
	add.s64 	%rd11, %rd1, %rd52;
	ld.global.u8 	%rs100, [%rd11];
	setp.ne.s16 	%p119, %rs100, %rs7;
	mov.b32 	%r263, 0;
	@%p119 bra 	$L__BB1_65;
	add.s32 	%r217, %r261, %r14;
	cvt.s64.s32 	%rd53, %r217;
	add.s64 	%rd54, %rd1, %rd53;
	ld.global.u8 	%rs102, [%rd54];
	setp.eq.s16 	%p120, %rs102, %rs8;
	selp.u32 	%r263, 1, 0, %p120;
$L__BB1_65:
	add.s32 	%r97, %r263, %r269;
	ld.global.u8 	%rs104, [%rd11+1];
	setp.ne.s16 	%p121, %rs104, %rs7;
	mov.b32 	%r264, 0;
	@%p121 bra 	$L__BB1_67;
	cvt.u64.u32 	%rd56, %r261;
	add.s64 	%rd57, %rd56, %rd55;
	add.s64 	%rd58, %rd1, %rd57;
	ld.global.u8 	%rs106, [%rd58+1];
	setp.eq.s16 	%p122, %rs106, %rs8;
	selp.u32 	%r264, 1, 0, %p122;
$L__BB1_67:
	add.s32 	%r269, %r264, %r97;
	add.s32 	%r261, %r261, 2;
$L__BB1_68:
	setp.eq.s32 	%p123, %r21, 0;
	@%p123 bra 	$L__BB1_72;
	add.s32 	%r220, %r261, %r13;
	cvt.s64.s32 	%rd59, %r220;
	add.s64 	%rd60, %rd1, %rd59;
	ld.global.u8 	%rs108, [%rd60];
	setp.ne.s16 	%p124, %rs108, %rs7;
	mov.b32 	%r268, 0;
	@%p124 bra 	$L__BB1_71;
	add.s32 	%r221, %r261, %r14;
	cvt.s64.s32 	%rd61, %r221;
	add.s64 	%rd62, %rd1, %rd61;
	ld.global.u8 	%rs110, [%rd62];
	setp.eq.s16 	%p125, %rs110, %rs8;
	selp.u32 	%r268, 1, 0, %p125;
$L__BB1_71:
	add.s32 	%r269, %r268, %r269;
$L__BB1_72:
	cvt.rn.f32.u32 	%f14, %r269;
$L__BB1_73:
	add.f32 	%f13, %f13, %f14;
$L__BB1_74:
	add.s32 	%r228, %r228, 1;
	setp.ne.s32 	%p126, %r228, %r111;
	@%p126 bra 	$L__BB1_15;
$L__BB1_75:
	cvt.rn.f32.s32 	%f11, %r111;
	div.rn.f32 	%f12, %f13, %f11;
	mul.wide.s32 	%rd63, %r1, 4;
	add.s64 	%rd64, %rd2, %rd63;
	st.global.f32 	[%rd64], %f12;
	bra.uni 	$L__BB1_77;
$L__BB1_76:
	mul.wide.s32 	%rd65, %r1, 4;
	add.s64 	%rd66, %rd2, %rd65;
	mov.b32 	%r222, 1232348144;
	st.global.u32 	[%rd66], %r222;
$L__BB1_77:
	ret;
$L__BB1_78:
	add.f32 	%f13, %f13, 0f3F800000;
	bra.uni 	$L__BB1_74;
$L__BB1_79:
	add.s32 	%r242, %r242, 1;
	setp.eq.s32 	%p88, %r242, %r111;
	mov.f32 	%f14, 0f00000000;
	@%p88 bra 	$L__BB1_73;
	bra.uni 	$L__BB1_30;

}


// ===== COMPILED SASS (sm_100) =====

	.target	sm_100

	.elftype	@"ET_EXEC"


//--------------------- .note.nv.tkinfo           --------------------------
	.section	.note.nv.tkinfo,"",@"SHT_NOTE"
	.sectionflags	@"SHF_NOTE_NV_TKINFO"
	.tkinfo
        /*0018*/ 	.word	0x00000002
        /*0030*/ 	.string	""
        /*0030*/ 	.string	"ptxas"
        /*0030*/ 	.string	"Cuda compilation tools, release 13.0, V13.0.88"
        /*0030*/ 	.string	"Build cuda_13.0.r13.0/compiler.36424714_0"
        /*0030*/ 	.string	"-arch sm_100 -m 64 "



//--------------------- .note.nv.cuinfo           --------------------------
	.section	.note.nv.cuinfo,"",@"SHT_NOTE"
	.sectionflags	@"SHF_NOTE_NV_CUINFO"
        /*0018*/ 	.short	0x0002
        /*001a*/ 	.short	0x0064
        /*001c*/ 	.short	0x0082
	.zero		2


//--------------------- .nv.info                  --------------------------
	.section	.nv.info,"",@"SHT_CUDA_INFO"
	.align	4


	//----- nvinfo : EIATTR_REGCOUNT
	.align		4
        /*0000*/ 	.byte	0x04, 0x2f
        /*0002*/ 	.short	(.L_1 - .L_0)
	.align		4
.L_0:
        /*0004*/ 	.word	index@(_Z17calculateAllHintsPcS_Phii)
        /*0008*/ 	.word	0x00000016


	//----- nvinfo : EIATTR_FRAME_SIZE
	.align		4
.L_1:
        /*000c*/ 	.byte	0x04, 0x11
        /*000e*/ 	.short	(.L_3 - .L_2)
	.align		4
.L_2:
        /*0010*/ 	.word	index@(_Z17calculateAllHintsPcS_Phii)
        /*0014*/ 	.word	0x00000000


	//----- nvinfo : EIATTR_REGCOUNT
	.align		4
.L_3:
        /*0018*/ 	.byte	0x04, 0x2f
        /*001a*/ 	.short	(.L_5 - .L_4)
	.align		4
.L_4:
        /*001c*/ 	.word	index@(_Z18findBestGuessPairsPcS_PhPiPfii)
        /*0020*/ 	.word	0x0000001f


	//----- nvinfo : EIATTR_FRAME_SIZE
	.align		4
.L_5:
        /*0024*/ 	.byte	0x04, 0x11
        /*0026*/ 	.short	(.L_7 - .L_6)
	.align		4
.L_6:
        /*0028*/ 	.word	index@($__internal_0_$__cuda_sm3x_div_rn_noftz_f32_slowpath)
        /*002c*/ 	.word	0x00000000


	//----- nvinfo : EIATTR_FRAME_SIZE
	.align		4
.L_7:
        /*0030*/ 	.byte	0x04, 0x11
        /*0032*/ 	.short	(.L_9 - .L_8)
	.align		4
.L_8:
        /*0034*/ 	.word	index@(_Z18findBestGuessPairsPcS_PhPiPfii)
        /*0038*/ 	.word	0x00000000


	//----- nvinfo : EIATTR_MIN_STACK_SIZE
	.align		4
.L_9:
        /*003c*/ 	.byte	0x04, 0x12
        /*003e*/ 	.short	(.L_11 - .L_10)
	.align		4
.L_10:
        /*0040*/ 	.word	index@(_Z18findBestGuessPairsPcS_PhPiPfii)
        /*0044*/ 	.word	0x00000000


	//----- nvinfo : EIATTR_MIN_STACK_SIZE
	.align		4
.L_11:
        /*0048*/ 	.byte	0x04, 0x12
        /*004a*/ 	.short	(.L_13 - .L_12)
	.align		4
.L_12:
        /*004c*/ 	.word	index@(_Z17calculateAllHintsPcS_Phii)
        /*0050*/ 	.word	0x00000000
.L_13:


//--------------------- .nv.compat                --------------------------
	.section	.nv.compat,"",@"SHT_CUDA_COMPAT_INFO"
	.align	4
        /*0000*/ 	.byte	0x02, 0x09, 0x00, 0x00, 0x02, 0x02, 0x01, 0x00, 0x02, 0x05, 0x05, 0x00, 0x03, 0x07, 0x01, 0x01
        /*0010*/ 	.byte	0x02, 0x03, 0x00, 0x00, 0x02, 0x06, 0x01, 0x00, 0x04, 0x0b, 0x08, 0x00, 0x01, 0x00, 0x00, 0x00
        /*0020*/ 	.byte	0x00, 0x00, 0x00, 0x00


//--------------------- .nv.info._Z18findBestGuessPairsPcS_PhPiPfii --------------------------
	.section	.nv.info._Z18findBestGuessPairsPcS_PhPiPfii,"",@"SHT_CUDA_INFO"
	.sectionflags	@""
	.align	4


	//----- nvinfo : EIATTR_CUDA_API_VERSION
	.align		4
        /*0000*/ 	.byte	0x04, 0x37
        /*0002*/ 	.short	(.L_15 - .L_14)
.L_14:
        /*0004*/ 	.word	0x00000082


	//----- nvinfo : EIATTR_KPARAM_INFO
	.align		4
.L_15:
        /*0008*/ 	.byte	0x04, 0x17
        /*000a*/ 	.short	(.L_17 - .L_16)
.L_16:
        /*000c*/ 	.word	0x00000000
        /*0010*/ 	.short	0x0006
        /*0012*/ 	.short	0x002c
        /*0014*/ 	.byte	0x00, 0xf0, 0x11, 0x00


	//----- nvinfo : EIATTR_KPARAM_INFO
	.align		4
.L_17:
        /*0018*/ 	.byte	0x04, 0x17
        /*001a*/ 	.short	(.L_19 - .L_18)
.L_18:
        /*001c*/ 	.word	0x00000000
        /*0020*/ 	.short	0x0005
        /*0022*/ 	.short	0x0028
        /*0024*/ 	.byte	0x00, 0xf0, 0x11, 0x00


	//----- nvinfo : EIATTR_KPARAM_INFO
	.align		4
.L_19:
        /*0028*/ 	.byte	0x04, 0x17
        /*002a*/ 	.short	(.L_21 - .L_20)
.L_20:
        /*002c*/ 	.word	0x00000000
        /*0030*/ 	.short	0x0004
        /*0032*/ 	.short	0x0020
        /*0034*/ 	.byte	0x00, 0xf5, 0x21, 0x00


	//----- nvinfo : EIATTR_KPARAM_INFO
	.align		4
.L_21:
        /*0038*/ 	.byte	0x04, 0x17
        /*003a*/ 	.short	(.L_23 - .L_22)
.L_22:
        /*003c*/ 	.word	0x00000000
        /*0040*/ 	.short	0x0003
        /*0042*/ 	.short	0x0018
        /*0044*/ 	.byte	0x00, 0xf5, 0x21, 0x00


	//----- nvinfo : EIATTR_KPARAM_INFO
	.align		4
.L_23:
        /*0048*/ 	.byte	0x04, 0x17
        /*004a*/ 	.short	(.L_25 - .L_24)
.L_24:
        /*004c*/ 	.word	0x00000000
        /*0050*/ 	.short	0x0002
        /*0052*/ 	.short	0x0010
        /*0054*/ 	.byte	0x00, 0xf5, 0x21, 0x00


	//----- nvinfo : EIATTR_KPARAM_INFO
	.align		4
.L_25:
        /*0058*/ 	.byte	0x04, 0x17
        /*005a*/ 	.short	(.L_27 - .L_26)
.L_26:
        /*005c*/ 	.word	0x00000000
        /*0060*/ 	.short	0x0001
        /*0062*/ 	.short	0x0008
        /*0064*/ 	.byte	0x00, 0xf5, 0x21, 0x00


	//----- nvinfo : EIATTR_KPARAM_INFO
	.align		4
.L_27:
        /*0068*/ 	.byte	0x04, 0x17
        /*006a*/ 	.short	(.L_29 - .L_28)
.L_28:
        /*006c*/ 	.word	0x00000000
        /*0070*/ 	.short	0x0000
        /*0072*/ 	.short	0x0000
        /*0074*/ 	.byte	0x00, 0xf5, 0x21, 0x00


	//----- nvinfo : EIATTR_SPARSE_MMA_MASK
	.align		4
.L_29:
        /*0078*/ 	.byte	0x03, 0x50
        /*007a*/ 	.short	0x0000


	//----- nvinfo : EIATTR_MAXREG_COUNT
	.align		4
        /*007c*/ 	.byte	0x03, 0x1b
        /*007e*/ 	.short	0x00ff


	//----- nvinfo : EIATTR_MERCURY_ISA_VERSION
	.align		4
        /*0080*/ 	.byte	0x03, 0x5f
        /*0082*/ 	.short	0x0101


	//----- nvinfo : EIATTR_VRC_CTA_INIT_COUNT
	.align		4
        /*0084*/ 	.byte	0x02, 0x4a
	.zero		1
	.zero		1


	//----- nvinfo : EIATTR_EXIT_INSTR_OFFSETS
	.align		4
        /*0088*/ 	.byte	0x04, 0x1c
        /*008a*/ 	.short	(.L_31 - .L_30)


	//   ....[0]....
.L_30:
        /*008c*/ 	.word	0x000000b0


	//   ....[1]....
        /*0090*/ 	.word	0x00001f00


	//   ....[2]....
        /*0094*/ 	.word	0x00001f60


	//----- nvinfo : EIATTR_CRS_STACK_SIZE
	.align		4
.L_31:
        /*0098*/ 	.byte	0x04, 0x1e
        /*009a*/ 	.short	(.L_33 - .L_32)
.L_32:
        /*009c*/ 	.word	0x00000000


	//----- nvinfo : EIATTR_CBANK_PARAM_SIZE
	.align		4
.L_33:
        /*00a0*/ 	.byte	0x03, 0x19
        /*00a2*/ 	.short	0x0030


	//----- nvinfo : EIATTR_PARAM_CBANK
	.align		4
        /*00a4*/ 	.byte	0x04, 0x0a
        /*00a6*/ 	.short	(.L_35 - .L_34)
	.align		4
.L_34:
        /*00a8*/ 	.word	index@(.nv.constant0._Z18findBestGuessPairsPcS_PhPiPfii)
        /*00ac*/ 	.short	0x0380
        /*00ae*/ 	.short	0x0030


	//----- nvinfo : EIATTR_SW_WAR
	.align		4
.L_35:
        /*00b0*/ 	.byte	0x04, 0x36
        /*00b2*/ 	.short	(.L_37 - .L_36)
.L_36:
        /*00b4*/ 	.word	0x00000008
.L_37:


//--------------------- .nv.info._Z17calculateAllHintsPcS_Phii --------------------------
	.section	.nv.info._Z17calculateAllHintsPcS_Phii,"",@"SHT_CUDA_INFO"
	.sectionflags	@""
	.align	4


	//----- nvinfo : EIATTR_CUDA_API_VERSION
	.align		4
        /*0000*/ 	.byte	0x04, 0x37
        /*0002*/ 	.short	(.L_39 - .L_38)
.L_38:
        /*0004*/ 	.word	0x00000082


	//----- nvinfo : EIATTR_KPARAM_INFO
	.align		4
.L_39:
        /*0008*/ 	.byte	0x04, 0x17
        /*000a*/ 	.short	(.L_41 - .L_40)
.L_40:
        /*000c*/ 	.word	0x00000000
        /*0010*/ 	.short	0x0004
        /*0012*/ 	.short	0x001c
        /*0014*/ 	.byte	0x00, 0xf0, 0x11, 0x00


	//----- nvinfo : EIATTR_KPARAM_INFO
	.align		4
.L_41:
        /*0018*/ 	.byte	0x04, 0x17
        /*001a*/ 	.short	(.L_43 - .L_42)
.L_42:
        /*001c*/ 	.word	0x00000000
        /*0020*/ 	.short	0x0003
        /*0022*/ 	.short	0x0018
        /*0024*/ 	.byte	0x00, 0xf0, 0x11, 0x00


	//----- nvinfo : EIATTR_KPARAM_INFO
	.align		4
.L_43:
        /*0028*/ 	.byte	0x04, 0x17
        /*002a*/ 	.short	(.L_45 - .L_44)
.L_44:
        /*002c*/ 	.word	0x00000000
        /*0030*/ 	.short	0x0002
        /*0032*/ 	.short	0x0010
        /*0034*/ 	.byte	0x00, 0xf5, 0x21, 0x00


	//----- nvinfo : EIATTR_KPARAM_INFO
	.align		4
.L_45:
        /*0038*/ 	.byte	0x04, 0x17
        /*003a*/ 	.short	(.L_47 - .L_46)
.L_46:
        /*003c*/ 	.word	0x00000000
        /*0040*/ 	.short	0x0001
        /*0042*/ 	.short	0x0008
        /*0044*/ 	.byte	0x00, 0xf5, 0x21, 0x00


	//----- nvinfo : EIATTR_KPARAM_INFO
	.align		4
.L_47:
        /*0048*/ 	.byte	0x04, 0x17
        /*004a*/ 	.short	(.L_49 - .L_48)
.L_48:
        /*004c*/ 	.word	0x00000000
        /*0050*/ 	.short	0x0000
        /*0052*/ 	.short	0x0000
        /*0054*/ 	.byte	0x00, 0xf5, 0x21, 0x00


	//----- nvinfo : EIATTR_SPARSE_MMA_MASK
	.align		4
.L_49:
        /*0058*/ 	.byte	0x03, 0x50
        /*005a*/ 	.short	0x0000


	//----- nvinfo : EIATTR_MAXREG_COUNT
	.align		4
        /*005c*/ 	.byte	0x03, 0x1b
        /*005e*/ 	.short	0x00ff


	//----- nvinfo : EIATTR_MERCURY_ISA_VERSION
	.align		4
        /*0060*/ 	.byte	0x03, 0x5f
        /*0062*/ 	.short	0x0101


	//----- nvinfo : EIATTR_VRC_CTA_INIT_COUNT
	.align		4
        /*0064*/ 	.byte	0x02, 0x4a
	.zero		1
	.zero		1


	//----- nvinfo : EIATTR_EXIT_INSTR_OFFSETS
	.align		4
        /*0068*/ 	.byte	0x04, 0x1c
        /*006a*/ 	.short	(.L_51 - .L_50)


	//   ....[0]....
.L_50:
        /*006c*/ 	.word	0x00000080


	//   ....[1]....
        /*0070*/ 	.word	0x000011a0


	//----- nvinfo : EIATTR_CRS_STACK_SIZE
	.align		4
.L_51:
        /*0074*/ 	.byte	0x04, 0x1e
        /*0076*/ 	.short	(.L_53 - .L_52)
.L_52:
        /*0078*/ 	.word	0x00000000


	//----- nvinfo : EIATTR_CBANK_PARAM_SIZE
	.align		4
.L_53:
        /*007c*/ 	.byte	0x03, 0x19
        /*007e*/ 	.short	0x0020


	//----- nvinfo : EIATTR_PARAM_CBANK
	.align		4
        /*0080*/ 	.byte	0x04, 0x0a
        /*0082*/ 	.short	(.L_55 - .L_54)
	.align		4
.L_54:
        /*0084*/ 	.word	index@(.nv.constant0._Z17calculateAllHintsPcS_Phii)
        /*0088*/ 	.short	0x0380
        /*008a*/ 	.short	0x0020


	//----- nvinfo : EIATTR_SW_WAR
	.align		4
.L_55:
        /*008c*/ 	.byte	0x04, 0x36
        /*008e*/ 	.short	(.L_57 - .L_56)
.L_56:
        /*0090*/ 	.word	0x00000008
.L_57:


//--------------------- .nv.callgraph             --------------------------
	.section	.nv.callgraph,"",@"SHT_CUDA_CALLGRAPH"
	.align	4
	.sectionentsize	8
	.align		4
        /*0000*/ 	.word	0x00000000
	.align		4
        /*0004*/ 	.word	0xffffffff
	.align		4
        /*0008*/ 	.word	0x00000000
	.align		4
        /*000c*/ 	.word	0xfffffffe
	.align		4
        /*0010*/ 	.word	0x00000000
	.align		4
        /*0014*/ 	.word	0xfffffffd
	.align		4
        /*0018*/ 	.word	0x00000000
	.align		4
        /*001c*/ 	.word	0xfffffffc


//--------------------- .text._Z18findBestGuessPairsPcS_PhPiPfii --------------------------
	.section	.text._Z18findBestGuessPairsPcS_PhPiPfii,"ax",@progbits
	.align	128
        .global         _Z18findBestGuessPairsPcS_PhPiPfii
        .type           _Z18findBestGuessPairsPcS_PhPiPfii,@function
        .size           _Z18findBestGuessPairsPcS_PhPiPfii,(.L_x_62 - _Z18findBestGuessPairsPcS_PhPiPfii)
        .other          _Z18findBestGuessPairsPcS_PhPiPfii,@"STO_CUDA_ENTRY STV_DEFAULT"
_Z18findBestGuessPairsPcS_PhPiPfii:
.text._Z18findBestGuessPairsPcS_PhPiPfii:
[----:B------:R-:W-:Y:S08]  /*0000*/  LDC R1, c[0x0][0x37c] ;  /* 0x0000df00ff017b82 */ /* 0x000ff00000000800 */
[----:B------:R-:W0:Y:S01]  /*0010*/  LDC R6, c[0x0][0x3a8] ;  /* 0x0000ea00ff067b82 */ /* 0x000e220000000800 */
[----:B------:R-:W1:Y:S07]  /*0020*/  S2R R5, SR_TID.X ;  /* 0x0000000000057919 */ /* 0x000e6e0000002100 */
[----:B------:R-:W1:Y:S08]  /*0030*/  S2UR UR4, SR_CTAID.X ;  /* 0x00000000000479c3 */ /* 0x000e700000002500 */
[----:B------:R-:W1:Y:S01]  /*0040*/  LDC R4, c[0x0][0x360] ;  /* 0x0000d800ff047b82 */ /* 0x000e620000000800 */
[----:B0-----:R-:W-:-:S04]  /*0050*/  VIADD R2, R6, 0xffffffff ;  /* 0xffffffff06027836 */ /* 0x001fc80000000000 */
[----:B------:R-:W-:-:S05]  /*0060*/  IMAD R0, R2, R6, RZ ;  /* 0x0000000602007224 */ /* 0x000fca00078e02ff */
[----:B------:R-:W-:-:S04]  /*0070*/  LEA.HI R3, R0, R0, RZ, 0x1 ;  /* 0x0000000000037211 */ /* 0x000fc800078f08ff */
[----:B------:R-:W-:Y:S01]  /*0080*/  SHF.R.S32.HI R3, RZ, 0x1, R3 ;  /* 0x00000001ff037819 */ /* 0x000fe20000011403 */
[----:B-1----:R-:W-:-:S05]  /*0090*/  IMAD R0, R4, UR4, R5 ;  /* 0x0000000404007c24 */ /* 0x002fca000f8e0205 */
[----:B------:R-:W-:-:S13]  /*00a0*/  ISETP.GE.AND P0, PT, R0, R3, PT ;  /* 0x000000030000720c */ /* 0x000fda0003f06270 */
[----:B------:R-:W-:Y:S05]  /*00b0*/  @P0 EXIT ;  /* 0x000000000000094d */ /* 0x000fea0003800000 */
[----:B------:R-:W-:Y:S01]  /*00c0*/  ISETP.GE.AND P0, PT, R0, R2, PT ;  /* 0x000000020000720c */ /* 0x000fe20003f06270 */
[----:B------:R-:W0:Y:S01]  /*00d0*/  LDCU.64 UR4, c[0x0][0x358] ;  /* 0x00006b00ff0477ac */ /* 0x000e220008000a00 */
[----:B------:R-:W-:Y:S01]  /*00e0*/  BSSY.RECONVERGENT B0, `(.L_x_0) ;  /* 0x000000d000007945 */ /* 0x000fe20003800200 */
[----:B------:R-:W-:Y:S02]  /*00f0*/  IMAD.MOV.U32 R3, RZ, RZ, RZ ;  /* 0x000000ffff037224 */ /* 0x000fe400078e00ff */
[----:B------:R-:W-:-:S08]  /*0100*/  IMAD.MOV.U32 R7, RZ, RZ, R0 ;  /* 0x000000ffff077224 */ /* 0x000fd000078e0000 */
[----:B------:R-:W-:Y:S05]  /*0110*/  @!P0 BRA `(.L_x_1) ;  /* 0x0000000000248947 */ /* 0x000fea0003800000 */
[----:B------:R-:W-:Y:S01]  /*0120*/  BSSY.RECONVERGENT B1, `(.L_x_1) ;  /* 0x0000008000017945 */ /* 0x000fe20003800200 */
[----:B------:R-:W-:Y:S02]  /*0130*/  IMAD.MOV.U32 R3, RZ, RZ, RZ ;  /* 0x000000ffff037224 */ /* 0x000fe400078e00ff */
[----:B------:R-:W-:-:S07]  /*0140*/  IMAD.MOV.U32 R7, RZ, RZ, R0 ;  /* 0x000000ffff077224 */ /* 0x000fce00078e0000 */
.L_x_2:
[----:B------:R-:W-:Y:S01]  /*0150*/  IMAD.IADD R7, R7, 0x1, -R2 ;  /* 0x0000000107077824 */ /* 0x000fe200078e0a02 */
[C---:B------:R-:W-:Y:S01]  /*0160*/  IADD3 R2, PT, PT, -R3.reuse, -0x2, R6 ;  /* 0xfffffffe03027810 */ /* 0x040fe20007ffe106 */
[----:B------:R-:W-:-:S03]  /*0170*/  VIADD R3, R3, 0x1 ;  /* 0x0000000103037836 */ /* 0x000fc60000000000 */
[----:B------:R-:W-:-:S13]  /*0180*/  ISETP.GE.AND P0, PT, R7, R2, PT ;  /* 0x000000020700720c */ /* 0x000fda0003f06270 */
[----:B------:R-:W-:Y:S05]  /*0190*/  @P0 BRA `(.L_x_2) ;  /* 0xfffffffc00ec0947 */ /* 0x000fea000383ffff */
[----:B0-----:R-:W-:Y:S05]  /*01a0*/  BSYNC.RECONVERGENT B1 ;  /* 0x0000000000017941 */ /* 0x001fea0003800200 */
.L_x_1:
[----:B0-----:R-:W-:Y:S05]  /*01b0*/  BSYNC.RECONVERGENT B0 ;  /* 0x0000000000007941 */ /* 0x001fea0003800200 */
.L_x_0:
[----:B------:R-:W0:Y:S01]  /*01c0*/  LDC.64 R4, c[0x0][0x398] ;  /* 0x0000e600ff047b82 */ /* 0x000e220000000a00 */
[----:B------:R-:W1:Y:S01]  /*01d0*/  LDCU.64 UR6, c[0x0][0x398] ;  /* 0x00007300ff0677ac */ /* 0x000e620008000a00 */
[----:B------:R-:W-:Y:S02]  /*01e0*/  SHF.R.S32.HI R2, RZ, 0x1f, R3 ;  /* 0x0000001fff027819 */ /* 0x000fe40000011403 */
[----:B------:R-:W-:-:S04]  /*01f0*/  IADD3 R8, P0, PT, R7, R3, RZ ;  /* 0x0000000307087210 */ /* 0x000fc80007f1e0ff */
[----:B------:R-:W-:Y:S02]  /*0200*/  LEA.HI.X.SX32 R7, R7, R2, 0x1, P0 ;  /* 0x0000000207077211 */ /* 0x000fe400000f0eff */
[----:B-1----:R-:W-:-:S04]  /*0210*/  LEA R6, P0, R8, UR6, 0x2 ;  /* 0x0000000608067c11 */ /* 0x002fc8000f8010ff */
[----:B------:R-:W-:Y:S01]  /*0220*/  LEA.HI.X R7, R8, UR7, R7, 0x2, P0 ;  /* 0x0000000708077c11 */ /* 0x000fe200080f1407 */
[----:B0-----:R-:W-:Y:S01]  /*0230*/  IMAD.WIDE.U32 R4, R3, 0x4, R4 ;  /* 0x0000000403047825 */ /* 0x001fe200078e0004 */
[----:B------:R-:W0:Y:S04]  /*0240*/  LDCU.64 UR6, c[0x0][0x380] ;  /* 0x00007000ff0677ac */ /* 0x000e280008000a00 */
[----:B------:R-:W2:Y:S04]  /*0250*/  LDG.E R7, desc[UR4][R6.64+0x4] ;  /* 0x0000040406077981 */ /* 0x000ea8000c1e1900 */
[----:B------:R-:W3:Y:S01]  /*0260*/  LDG.E R5, desc[UR4][R4.64] ;  /* 0x0000000404057981 */ /* 0x000ee2000c1e1900 */
[----:B--2---:R-:W-:-:S02]  /*0270*/  IMAD R9, R7, 0x6, RZ ;  /* 0x0000000607097824 */ /* 0x004fc400078e02ff */
[----:B---3--:R-:W-:-:S03]  /*0280*/  IMAD R3, R5, 0x6, RZ ;  /* 0x0000000605037824 */ /* 0x008fc600078e02ff */
[----:B0-----:R-:W-:Y:S02]  /*0290*/  IADD3 R8, P1, PT, R9, UR6, RZ ;  /* 0x0000000609087c10 */ /* 0x001fe4000ff3e0ff */
[----:B------:R-:W-:Y:S02]  /*02a0*/  IADD3 R2, P0, PT, R3, UR6, RZ ;  /* 0x0000000603027c10 */ /* 0x000fe4000ff1e0ff */
[----:B------:R-:W-:Y:S02]  /*02b0*/  LEA.HI.X.SX32 R9, R9, UR7, 0x1, P1 ;  /* 0x0000000709097c11 */ /* 0x000fe400088f0eff */
[----:B------:R-:W-:-:S03]  /*02c0*/  LEA.HI.X.SX32 R3, R3, UR7, 0x1, P0 ;  /* 0x0000000703037c11 */ /* 0x000fc600080f0eff */
[----:B------:R-:W2:Y:S04]  /*02d0*/  LDG.E.U8 R11, desc[UR4][R8.64] ;  /* 0x00000004080b7981 */ /* 0x000ea8000c1e1100 */
[----:B------:R-:W2:Y:S01]  /*02e0*/  LDG.E.U8 R10, desc[UR4][R2.64] ;  /* 0x00000004020a7981 */ /* 0x000ea2000c1e1100 */
[----:B------:R-:W-:Y:S01]  /*02f0*/  BSSY.RECONVERGENT B2, `(.L_x_3) ;  /* 0x00001c2000027945 */ /* 0x000fe20003800200 */
[----:B--2---:R-:W-:-:S13]  /*0300*/  ISETP.NE.AND P0, PT, R10, R11, PT ;  /* 0x0000000b0a00720c */ /* 0x004fda0003f05270 */
[----:B------:R-:W-:Y:S05]  /*0310*/  @!P0 BRA `(.L_x_4) ;  /* 0x0000001800fc8947 */ /* 0x000fea0003800000 */
[----:B------:R-:W2:Y:S02]  /*0320*/  LDG.E.U8 R13, desc[UR4][R8.64+0x1] ;  /* 0x00000104080d7981 */ /* 0x000ea4000c1e1100 */
        /* <DEDUP_REMOVED lines=12> */
[----:B--2---:R-:W-:-:S04]  /*03f0*/  ISETP.NE.AND P0, PT, R4, R13, PT ;  /* 0x0000000d0400720c */ /* 0x004fc80003f05270 */
[----:B------:R-:W-:-:S04]  /*0400*/  ISETP.EQ.OR P0, PT, R4, R11, !P0 ;  /* 0x0000000b0400720c */ /* 0x000fc80004702670 */
[----:B------:R-:W-:-:S04]  /*0410*/  ISETP.EQ.OR P0, PT, R4, R15, P0 ;  /* 0x0000000f0400720c */ /* 0x000fc80000702670 */
[----:B------:R-:W-:-:S04]  /*0420*/  ISETP.EQ.OR P0, PT, R4, R17, P0 ;  /* 0x000000110400720c */ /* 0x000fc80000702670 */
[----:B------:R-:W-:-:S13]  /*0430*/  ISETP.EQ.OR P0, PT, R4, R9, P0 ;  /* 0x000000090400720c */ /* 0x000fda0000702670 */
[----:B------:R-:W-:Y:S05]  /*0440*/  @P0 BRA `(.L_x_4) ;  /* 0x0000001800b00947 */ /* 0x000fea0003800000 */
        /* <DEDUP_REMOVED lines=21> */
[----:B------:R-:W0:Y:S01]  /*05a0*/  LDC R8, c[0x0][0x3ac] ;  /* 0x0000eb00ff087b82 */ /* 0x000e220000000800 */
[----:B------:R-:W-:Y:S01]  /*05b0*/  IMAD.MOV.U32 R15, RZ, RZ, RZ ;  /* 0x000000ffff0f7224 */ /* 0x000fe200078e00ff */
[----:B0-----:R-:W-:-:S13]  /*05c0*/  ISETP.GT.AND P0, PT, R8, RZ, PT ;  /* 0x000000ff0800720c */ /* 0x001fda0003f04270 */
[----:B------:R-:W-:Y:S05]  /*05d0*/  @!P0 BRA `(.L_x_5) ;  /* 0x0000001400fc8947 */ /* 0x000fea0003800000 */
[-C--:B------:R-:W-:Y:S01]  /*05e0*/  IMAD R2, R5, R8.reuse, RZ ;  /* 0x0000000805027224 */ /* 0x080fe200078e02ff */
[C---:B------:R-:W-:Y:S01]  /*05f0*/  LOP3.LUT R5, R8.reuse, 0x7, RZ, 0xc0, !PT ;  /* 0x0000000708057812 */ /* 0x040fe200078ec0ff */
[----:B------:R-:W-:Y:S01]  /*0600*/  IMAD R3, R7, R8, RZ ;  /* 0x0000000807037224 */ /* 0x000fe200078e02ff */
[C---:B------:R-:W-:Y:S01]  /*0610*/  LOP3.LUT R7, R8.reuse, 0x7ffffff0, RZ, 0xc0, !PT ;  /* 0x7ffffff008077812 */ /* 0x040fe200078ec0ff */
[----:B------:R-:W-:Y:S01]  /*0620*/  IMAD.MOV.U32 R15, RZ, RZ, RZ ;  /* 0x000000ffff0f7224 */ /* 0x000fe200078e00ff */
[C---:B------:R-:W-:Y:S01]  /*0630*/  LOP3.LUT R4, R8.reuse, 0xf, RZ, 0xc0, !PT ;  /* 0x0000000f08047812 */ /* 0x040fe200078ec0ff */
[----:B------:R-:W-:Y:S01]  /*0640*/  IMAD.MOV.U32 R9, RZ, RZ, RZ ;  /* 0x000000ffff097224 */ /* 0x000fe200078e00ff */
[C---:B------:R-:W-:Y:S01]  /*0650*/  LOP3.LUT R6, R8.reuse, 0x3, RZ, 0xc0, !PT ;  /* 0x0000000308067812 */ /* 0x040fe200078ec0ff */
[----:B------:R-:W-:Y:S01]  /*0660*/  VIADD R10, R5, 0xffffffff ;  /* 0xffffffff050a7836 */ /* 0x000fe20000000000 */
[----:B------:R-:W-:Y:S01]  /*0670*/  LOP3.LUT R8, R8, 0x7ffffff8, RZ, 0xc0, !PT ;  /* 0x7ffffff808087812 */ /* 0x000fe200078ec0ff */
[----:B------:R-:W-:Y:S01]  /*0680*/  IMAD.MOV R18, RZ, RZ, -R7 ;  /* 0x000000ffff127224 */ /* 0x000fe200078e0a07 */
[----:B------:R-:W-:-:S07]  /*0690*/  SHF.R.S32.HI R11, RZ, 0x1f, R3 ;  /* 0x0000001fff0b7819 */ /* 0x000fce0000011403 */
.L_x_26:
[----:B------:R-:W0:Y:S01]  /*06a0*/  LDCU.64 UR6, c[0x0][0x390] ;  /* 0x00007200ff0677ac */ /* 0x000e220008000a00 */
[----:B------:R-:W-:Y:S02]  /*06b0*/  IMAD.IADD R13, R2, 0x1, R9 ;  /* 0x00000001020d7824 */ /* 0x000fe400078e0209 */
[----:B0-----:R-:W-:Y:S01]  /*06c0*/  IMAD.U32 R20, RZ, RZ, UR6 ;  /* 0x00000006ff147e24 */ /* 0x001fe2000f8e00ff */
[----:B------:R-:W0:Y:S01]  /*06d0*/  LDCU UR6, c[0x0][0x3ac] ;  /* 0x00007580ff0677ac */ /* 0x000e220008000800 */
[----:B------:R-:W-:-:S03]  /*06e0*/  IMAD.U32 R22, RZ, RZ, UR7 ;  /* 0x00000007ff167e24 */ /* 0x000fc6000f8e00ff */
[----:B------:R-:W-:-:S04]  /*06f0*/  IADD3 R12, P0, PT, R13, R20, RZ ;  /* 0x000000140d0c7210 */ /* 0x000fc80007f1e0ff */
[----:B------:R-:W-:-:S05]  /*0700*/  LEA.HI.X.SX32 R13, R13, R22, 0x1, P0 ;  /* 0x000000160d0d7211 */ /* 0x000fca00000f0eff */
[----:B-----5:R1:W5:Y:S01]  /*0710*/  LDG.E.U8 R19, desc[UR4][R12.64] ;  /* 0x000000040c137981 */ /* 0x020362000c1e1100 */
[----:B------:R-:W-:Y:S01]  /*0720*/  VIADD R9, R9, 0x1 ;  /* 0x0000000109097836 */ /* 0x000fe20000000000 */
[----:B------:R-:W-:Y:S01]  /*0730*/  CS2R R16, SRZ ;  /* 0x0000000000107805 */ /* 0x000fe2000001ff00 */
[----:B------:R-:W-:Y:S02]  /*0740*/  IMAD.MOV.U32 R21, RZ, RZ, R15 ;  /* 0x000000ffff157224 */ /* 0x000fe400078e000f */
[----:B0-----:R-:W-:-:S05]  /*0750*/  IMAD.U32 R14, RZ, RZ, UR6 ;  /* 0x00000006ff0e7e24 */ /* 0x001fca000f8e00ff */
[----:B------:R-:W-:Y:S02]  /*0760*/  ISETP.GE.U32.AND P1, PT, R14, 0x10, PT ;  /* 0x000000100e00780c */ /* 0x000fe40003f26070 */
[----:B------:R-:W-:-:S11]  /*0770*/  ISETP.NE.AND P0, PT, R9, R14, PT ;  /* 0x0000000e0900720c */ /* 0x000fd60003f05270 */
[----:B-1----:R-:W-:Y:S05]  /*0780*/  @!P1 BRA `(.L_x_6) ;  /* 0x00000004002c9947 */ /* 0x002fea0003800000 */
[----:B------:R-:W-:Y:S02]  /*0790*/  IMAD.MOV.U32 R16, RZ, RZ, RZ ;  /* 0x000000ffff107224 */ /* 0x000fe400078e00ff */
[----:B------:R-:W-:Y:S02]  /*07a0*/  IMAD.MOV.U32 R17, RZ, RZ, R2 ;  /* 0x000000ffff117224 */ /* 0x000fe400078e0002 */
[----:B------:R-:W-:-:S07]  /*07b0*/  IMAD.MOV.U32 R23, RZ, RZ, R18 ;  /* 0x000000ffff177224 */ /* 0x000fce00078e0012 */
.L_x_7:
[----:B------:R-:W-:Y:S02]  /*07c0*/  SHF.R.S32.HI R13, RZ, 0x1f, R17 ;  /* 0x0000001fff0d7819 */ /* 0x000fe40000011411 */
[----:B------:R-:W-:-:S04]  /*07d0*/  IADD3 R12, P1, P2, R17, 0x7, R20 ;  /* 0x00000007110c7810 */ /* 0x000fc80007a3e014 */
[----:B------:R-:W-:-:S05]  /*07e0*/  IADD3.X R13, PT, PT, R13, R22, RZ, P1, P2 ;  /* 0x000000160d0d7210 */ /* 0x000fca0000fe44ff */
[----:B------:R-:W2:Y:S04]  /*07f0*/  LDG.E.U8 R26, desc[UR4][R12.64+-0x7] ;  /* 0xfffff9040c1a7981 */ /* 0x000ea8000c1e1100 */
[----:B------:R-:W3:Y:S04]  /*0800*/  LDG.E.U8 R28, desc[UR4][R12.64+-0x6] ;  /* 0xfffffa040c1c7981 */ /* 0x000ee8000c1e1100 */
[----:B------:R-:W4:Y:S04]  /*0810*/  LDG.E.U8 R27, desc[UR4][R12.64+-0x5] ;  /* 0xfffffb040c1b7981 */ /* 0x000f28000c1e1100 */
[----:B------:R-:W4:Y:S01]  /*0820*/  LDG.E.U8 R24, desc[UR4][R12.64+-0x4] ;  /* 0xfffffc040c187981 */ /* 0x000f22000c1e1100 */
[----:B------:R-:W-:Y:S01]  /*0830*/  VIADD R25, R16, 0x1 ;  /* 0x0000000110197836 */ /* 0x000fe20000000000 */
[----:B--2--5:R-:W-:-:S02]  /*0840*/  ISETP.NE.AND P1, PT, R26, R19, PT ;  /* 0x000000131a00720c */ /* 0x024fc40003f25270 */
[-C--:B---3--:R-:W-:Y:S02]  /*0850*/  ISETP.NE.AND P2, PT, R28, R19.reuse, PT ;  /* 0x000000131c00720c */ /* 0x088fe40003f45270 */
[----:B------:R-:W2:Y:S09]  /*0860*/  LDG.E.U8 R28, desc[UR4][R12.64+-0x1] ;  /* 0xffffff040c1c7981 */ /* 0x000eb2000c1e1100 */
[----:B------:R-:W-:Y:S01]  /*0870*/  @P1 IMAD.MOV R25, RZ, RZ, R16 ;  /* 0x000000ffff191224 */ /* 0x000fe200078e0210 */
[----:B----4-:R-:W-:Y:S01]  /*0880*/  ISETP.NE.AND P1, PT, R27, R19, PT ;  /* 0x000000131b00720c */ /* 0x010fe20003f25270 */
[----:B------:R-:W3:Y:S02]  /*0890*/  LDG.E.U8 R16, desc[UR4][R12.64+-0x3] ;  /* 0xfffffd040c107981 */ /* 0x000ee4000c1e1100 */
[----:B------:R-:W-:-:S02]  /*08a0*/  VIADD R26, R25, 0x1 ;  /* 0x00000001191a7836 */ /* 0x000fc40000000000 */
[----:B------:R-:W-:Y:S01]  /*08b0*/  @P2 IMAD.MOV R26, RZ, RZ, R25 ;  /* 0x000000ffff1a2224 */ /* 0x000fe200078e0219 */
[----:B------:R-:W-:Y:S01]  /*08c0*/  ISETP.NE.AND P2, PT, R24, R19, PT ;  /* 0x000000131800720c */ /* 0x000fe20003f45270 */
[----:B------:R0:W4:Y:S02]  /*08d0*/  LDG.E.U8 R27, desc[UR4][R12.64+0x8] ;  /* 0x000008040c1b7981 */ /* 0x000124000c1e1100 */
[----:B------:R-:W-:-:S04]  /*08e0*/  VIADD R24, R26, 0x1 ;  /* 0x000000011a187836 */ /* 0x000fc80000000000 */
[----:B------:R-:W-:Y:S02]  /*08f0*/  @P1 IMAD.MOV R24, RZ, RZ, R26 ;  /* 0x000000ffff181224 */ /* 0x000fe400078e021a */
[----:B------:R-:W2:Y:S02]  /*0900*/  LDG.E.U8 R26, desc[UR4][R12.64+-0x2] ;  /* 0xfffffe040c1a7981 */ /* 0x000ea4000c1e1100 */
[----:B------:R-:W-:Y:S02]  /*0910*/  VIADD R25, R24, 0x1 ;  /* 0x0000000118197836 */ /* 0x000fe40000000000 */
[----:B------:R-:W-:Y:S02]  /*0920*/  @P2 IMAD.MOV R25, RZ, RZ, R24 ;  /* 0x000000ffff192224 */ /* 0x000fe400078e0218 */
[----:B------:R-:W4:Y:S01]  /*0930*/  LDG.E.U8 R24, desc[UR4][R12.64] ;  /* 0x000000040c187981 */ /* 0x000f22000c1e1100 */
[-C--:B---3--:R-:W-:Y:S01]  /*0940*/  ISETP.NE.AND P1, PT, R16, R19.reuse, PT ;  /* 0x000000131000720c */ /* 0x088fe20003f25270 */
[----:B------:R-:W-:Y:S01]  /*0950*/  VIADD R16, R25, 0x1 ;  /* 0x0000000119107836 */ /* 0x000fe20000000000 */
[----:B--2---:R-:W-:-:S11]  /*0960*/  ISETP.NE.AND P2, PT, R26, R19, PT ;  /* 0x000000131a00720c */ /* 0x004fd60003f45270 */
[----:B------:R-:W-:Y:S01]  /*0970*/  @P1 IMAD.MOV R16, RZ, RZ, R25 ;  /* 0x000000ffff101224 */ /* 0x000fe200078e0219 */
[----:B------:R-:W2:Y:S03]  /*0980*/  LDG.E.U8 R26, desc[UR4][R12.64+0x2] ;  /* 0x000002040c1a7981 */ /* 0x000ea6000c1e1100 */
[----:B------:R-:W-:Y:S02]  /*0990*/  VIADD R25, R16, 0x1 ;  /* 0x0000000110197836 */ /* 0x000fe40000000000 */
[----:B------:R-:W-:Y:S02]  /*09a0*/  @P2 IMAD.MOV R25, RZ, RZ, R16 ;  /* 0x000000ffff192224 */ /* 0x000fe400078e0210 */
[----:B------:R-:W3:Y:S01]  /*09b0*/  LDG.E.U8 R16, desc[UR4][R12.64+0x1] ;  /* 0x000001040c107981 */ /* 0x000ee2000c1e1100 */
[----:B------:R-:W-:-:S03]  /*09c0*/  ISETP.NE.AND P1, PT, R28, R19, PT ;  /* 0x000000131c00720c */ /* 0x000fc60003f25270 */
[----:B------:R-:W3:Y:S01]  /*09d0*/  LDG.E.U8 R28, desc[UR4][R12.64+0x3] ;  /* 0x000003040c1c7981 */ /* 0x000ee2000c1e1100 */
[----:B----4-:R-:W-:Y:S01]  /*09e0*/  ISETP.NE.AND P2, PT, R24, R19, PT ;  /* 0x000000131800720c */ /* 0x010fe20003f45270 */
[----:B------:R-:W-:-:S08]  /*09f0*/  VIADD R24, R25, 0x1 ;  /* 0x0000000119187836 */ /* 0x000fd00000000000 */
[----:B------:R-:W-:-:S04]  /*0a00*/  @P1 IMAD.MOV R24, RZ, RZ, R25 ;  /* 0x000000ffff181224 */ /* 0x000fc800078e0219 */
[----:B------:R-:W-:Y:S02]  /*0a10*/  VIADD R25, R24, 0x1 ;  /* 0x0000000118197836 */ /* 0x000fe40000000000 */
[----:B------:R-:W-:Y:S02]  /*0a20*/  @P2 IMAD.MOV R25, RZ, RZ, R24 ;  /* 0x000000ffff192224 */ /* 0x000fe400078e0218 */
[----:B------:R-:W4:Y:S01]  /*0a30*/  LDG.E.U8 R24, desc[UR4][R12.64+0x4] ;  /* 0x000004040c187981 */ /* 0x000f22000c1e1100 */
[----:B--2---:R-:W-:-:S03]  /*0a40*/  ISETP.NE.AND P2, PT, R26, R19, PT ;  /* 0x000000131a00720c */ /* 0x004fc60003f45270 */
[----:B------:R-:W2:Y:S01]  /*0a50*/  LDG.E.U8 R26, desc[UR4][R12.64+0x5] ;  /* 0x000005040c1a7981 */ /* 0x000ea2000c1e1100 */
[----:B---3--:R-:W-:Y:S01]  /*0a60*/  ISETP.NE.AND P1, PT, R16, R19, PT ;  /* 0x000000131000720c */ /* 0x008fe20003f25270 */
[----:B------:R-:W-:-:S12]  /*0a70*/  VIADD R16, R25, 0x1 ;  /* 0x0000000119107836 */ /* 0x000fd80000000000 */
[----:B------:R-:W-:Y:S01]  /*0a80*/  @P1 IMAD.MOV R16, RZ, RZ, R25 ;  /* 0x000000ffff101224 */ /* 0x000fe200078e0219 */
[----:B------:R-:W-:Y:S02]  /*0a90*/  ISETP.NE.AND P1, PT, R28, R19, PT ;  /* 0x000000131c00720c */ /* 0x000fe40003f25270 */
[----:B------:R-:W3:Y:S01]  /*0aa0*/  LDG.E.U8 R28, desc[UR4][R12.64+0x6] ;  /* 0x000006040c1c7981 */ /* 0x000ee2000c1e1100 */
[----:B------:R-:W-:Y:S02]  /*0ab0*/  VIADD R25, R16, 0x1 ;  /* 0x0000000110197836 */ /* 0x000fe40000000000 */
[----:B------:R-:W-:-:S04]  /*0ac0*/  @P2 IMAD.MOV R25, RZ, RZ, R16 ;  /* 0x000000ffff192224 */ /* 0x000fc800078e0210 */
[----:B------:R-:W-:-:S04]  /*0ad0*/  VIADD R16, R25, 0x1 ;  /* 0x0000000119107836 */ /* 0x000fc80000000000 */
[----:B------:R-:W-:Y:S02]  /*0ae0*/  @P1 IMAD.MOV R16, RZ, RZ, R25 ;  /* 0x000000ffff101224 */ /* 0x000fe400078e0219 */
[----:B------:R-:W3:Y:S01]  /*0af0*/  LDG.E.U8 R25, desc[UR4][R12.64+0x7] ;  /* 0x000007040c197981 */ /* 0x000ee2000c1e1100 */
[----:B----4-:R-:W-:Y:S01]  /*0b00*/  ISETP.NE.AND P1, PT, R24, R19, PT ;  /* 0x000000131800720c */ /* 0x010fe20003f25270 */
[----:B------:R-:W-:-:S12]  /*0b10*/  VIADD R24, R16, 0x1 ;  /* 0x0000000110187836 */ /* 0x000fd80000000000 */
[----:B------:R-:W-:-:S04]  /*0b20*/  @P1 IMAD.MOV R24, RZ, RZ, R16 ;  /* 0x000000ffff181224 */ /* 0x000fc800078e0210 */
[----:B------:R-:W-:Y:S02]  /*0b30*/  VIADD R16, R24, 0x1 ;  /* 0x0000000118107836 */ /* 0x000fe40000000000 */
[----:B------:R-:W-:Y:S02]  /*0b40*/  VIADD R23, R23, 0x10 ;  /* 0x0000001017177836 */ /* 0x000fe40000000000 */
[----:B------:R-:W-:Y:S01]  /*0b50*/  VIADD R17, R17, 0x10 ;  /* 0x0000001011117836 */ /* 0x000fe20000000000 */
[----:B--2---:R-:W-:-:S13]  /*0b60*/  ISETP.NE.AND P2, PT, R26, R19, PT ;  /* 0x000000131a00720c */ /* 0x004fda0003f45270 */
[----:B------:R-:W-:Y:S01]  /*0b70*/  @P2 IMAD.MOV R16, RZ, RZ, R24 ;  /* 0x000000ffff102224 */ /* 0x000fe200078e0218 */
[----:B---3--:R-:W-:-:S03]  /*0b80*/  ISETP.NE.AND P1, PT, R28, R19, PT ;  /* 0x000000131c00720c */ /* 0x008fc60003f25270 */
[----:B------:R-:W-:Y:S01]  /*0b90*/  VIADD R24, R16, 0x1 ;  /* 0x0000000110187836 */ /* 0x000fe20000000000 */
[----:B------:R-:W-:-:S09]  /*0ba0*/  ISETP.NE.AND P2, PT, R25, R19, PT ;  /* 0x000000131900720c */ /* 0x000fd20003f45270 */
[----:B------:R-:W-:-:S04]  /*0bb0*/  @P1 IMAD.MOV R24, RZ, RZ, R16 ;  /* 0x000000ffff181224 */ /* 0x000fc800078e0210 */
[----:B0-----:R-:W-:Y:S01]  /*0bc0*/  VIADD R12, R24, 0x1 ;  /* 0x00000001180c7836 */ /* 0x001fe20000000000 */
[----:B------:R-:W-:Y:S01]  /*0bd0*/  ISETP.NE.AND P1, PT, R27, R19, PT ;  /* 0x000000131b00720c */ /* 0x000fe20003f25270 */
[----:B------:R-:W-:Y:S01]  /*0be0*/  @P2 IMAD.MOV R12, RZ, RZ, R24 ;  /* 0x000000ffff0c2224 */ /* 0x000fe200078e0218 */
[----:B------:R-:W-:-:S03]  /*0bf0*/  ISETP.NE.AND P2, PT, R23, RZ, PT ;  /* 0x000000ff1700720c */ /* 0x000fc60003f45270 */
[----:B------:R-:W-:-:S08]  /*0c00*/  VIADD R16, R12, 0x1 ;  /* 0x000000010c107836 */ /* 0x000fd00000000000 */
[----:B------:R-:W-:Y:S02]  /*0c10*/  @P1 IMAD.MOV R16, RZ, RZ, R12 ;  /* 0x000000ffff101224 */ /* 0x000fe400078e020c */
[----:B------:R-:W-:Y:S05]  /*0c20*/  @P2 BRA `(.L_x_7) ;  /* 0xfffffff800e42947 */ /* 0x000fea000383ffff */
[----:B------:R-:W-:-:S07]  /*0c30*/  IMAD.MOV.U32 R17, RZ, RZ, R7 ;  /* 0x000000ffff117224 */ /* 0x000fce00078e0007 */
.L_x_6:
[----:B------:R-:W-:-:S13]  /*0c40*/  ISETP.NE.AND P1, PT, R4, RZ, PT ;  /* 0x000000ff0400720c */ /* 0x000fda0003f25270 */
[----:B------:R-:W-:Y:S05]  /*0c50*/  @!P1 BRA `(.L_x_8) ;  /* 0x0000000400589947 */ /* 0x000fea0003800000 */
[----:B------:R-:W-:Y:S01]  /*0c60*/  VIADD R12, R4, 0xffffffff ;  /* 0xffffffff040c7836 */ /* 0x000fe20000000000 */
[----:B------:R-:W-:-:S04]  /*0c70*/  ISETP.NE.AND P1, PT, R5, RZ, PT ;  /* 0x000000ff0500720c */ /* 0x000fc80003f25270 */
[----:B------:R-:W-:-:S13]  /*0c80*/  ISETP.GE.U32.AND P2, PT, R12, 0x7, PT ;  /* 0x000000070c00780c */ /* 0x000fda0003f46070 */
[----:B------:R-:W-:Y:S05]  /*0c90*/  @!P2 BRA `(.L_x_9) ;  /* 0x000000000090a947 */ /* 0x000fea0003800000 */
[----:B------:R-:W-:-:S05]  /*0ca0*/  IMAD.IADD R13, R2, 0x1, R17 ;  /* 0x00000001020d7824 */ /* 0x000fca00078e0211 */
[----:B------:R-:W-:-:S04]  /*0cb0*/  IADD3 R12, P2, PT, R13, R20, RZ ;  /* 0x000000140d0c7210 */ /* 0x000fc80007f5e0ff */
[----:B------:R-:W-:-:S05]  /*0cc0*/  LEA.HI.X.SX32 R13, R13, R22, 0x1, P2 ;  /* 0x000000160d0d7211 */ /* 0x000fca00010f0eff */
[----:B------:R-:W2:Y:S04]  /*0cd0*/  LDG.E.U8 R26, desc[UR4][R12.64] ;  /* 0x000000040c1a7981 */ /* 0x000ea8000c1e1100 */
[----:B------:R-:W3:Y:S04]  /*0ce0*/  LDG.E.U8 R28, desc[UR4][R12.64+0x1] ;  /* 0x000001040c1c7981 */ /* 0x000ee8000c1e1100 */
[----:B------:R-:W4:Y:S04]  /*0cf0*/  LDG.E.U8 R24, desc[UR4][R12.64+0x2] ;  /* 0x000002040c187981 */ /* 0x000f28000c1e1100 */
[----:B------:R-:W4:Y:S01]  /*0d00*/  LDG.E.U8 R23, desc[UR4][R12.64+0x4] ;  /* 0x000004040c177981 */ /* 0x000f22000c1e1100 */
[----:B------:R-:W-:-:S03]  /*0d10*/  VIADD R25, R16, 0x1 ;  /* 0x0000000110197836 */ /* 0x000fc60000000000 */
[----:B------:R0:W4:Y:S01]  /*0d20*/  LDG.E.U8 R27, desc[UR4][R12.64+0x7] ;  /* 0x000007040c1b7981 */ /* 0x000122000c1e1100 */
[----:B--2--5:R-:W-:-:S03]  /*0d30*/  ISETP.NE.AND P2, PT, R26, R19, PT ;  /* 0x000000131a00720c */ /* 0x024fc60003f45270 */
[----:B------:R-:W2:Y:S01]  /*0d40*/  LDG.E.U8 R26, desc[UR4][R12.64+0x3] ;  /* 0x000003040c1a7981 */ /* 0x000ea2000c1e1100 */
[----:B---3--:R-:W-:-:S03]  /*0d50*/  ISETP.NE.AND P3, PT, R28, R19, PT ;  /* 0x000000131c00720c */ /* 0x008fc60003f65270 */
[----:B------:R-:W3:Y:S06]  /*0d60*/  LDG.E.U8 R28, desc[UR4][R12.64+0x5] ;  /* 0x000005040c1c7981 */ /* 0x000eec000c1e1100 */
[----:B------:R-:W-:Y:S01]  /*0d70*/  @P2 IMAD.MOV R25, RZ, RZ, R16 ;  /* 0x000000ffff192224 */ /* 0x000fe200078e0210 */
[----:B----4-:R-:W-:Y:S02]  /*0d80*/  ISETP.NE.AND P2, PT, R24, R19, PT ;  /* 0x000000131800720c */ /* 0x010fe40003f45270 */
[----:B------:R-:W4:Y:S01]  /*0d90*/  LDG.E.U8 R24, desc[UR4][R12.64+0x6] ;  /* 0x000006040c187981 */ /* 0x000f22000c1e1100 */
[----:B------:R-:W-:-:S02]  /*0da0*/  VIADD R16, R25, 0x1 ;  /* 0x0000000119107836 */ /* 0x000fc40000000000 */
[----:B------:R-:W-:-:S04]  /*0db0*/  @P3 IMAD.MOV R16, RZ, RZ, R25 ;  /* 0x000000ffff103224 */ /* 0x000fc800078e0219 */
[----:B------:R-:W-:-:S04]  /*0dc0*/  VIADD R25, R16, 0x1 ;  /* 0x0000000110197836 */ /* 0x000fc80000000000 */
[----:B------:R-:W-:Y:S01]  /*0dd0*/  @P2 IMAD.MOV R25, RZ, RZ, R16 ;  /* 0x000000ffff192224 */ /* 0x000fe200078e0210 */
[----:B------:R-:W-:-:S03]  /*0de0*/  ISETP.NE.AND P2, PT, R23, R19, PT ;  /* 0x000000131700720c */ /* 0x000fc60003f45270 */
[----:B------:R-:W-:Y:S02]  /*0df0*/  VIADD R16, R25, 0x1 ;  /* 0x0000000119107836 */ /* 0x000fe40000000000 */
[----:B------:R-:W-:Y:S01]  /*0e00*/  VIADD R17, R17, 0x8 ;  /* 0x0000000811117836 */ /* 0x000fe20000000000 */
[----:B--2---:R-:W-:-:S13]  /*0e10*/  ISETP.NE.AND P3, PT, R26, R19, PT ;  /* 0x000000131a00720c */ /* 0x004fda0003f65270 */
[----:B------:R-:W-:Y:S01]  /*0e20*/  @P3 IMAD.MOV R16, RZ, RZ, R25 ;  /* 0x000000ffff103224 */ /* 0x000fe200078e0219 */
[----:B---3--:R-:W-:-:S03]  /*0e30*/  ISETP.NE.AND P3, PT, R28, R19, PT ;  /* 0x000000131c00720c */ /* 0x008fc60003f65270 */
[----:B------:R-:W-:Y:S02]  /*0e40*/  VIADD R23, R16, 0x1 ;  /* 0x0000000110177836 */ /* 0x000fe40000000000 */
[----:B------:R-:W-:Y:S01]  /*0e50*/  @P2 IMAD.MOV R23, RZ, RZ, R16 ;  /* 0x000000ffff172224 */ /* 0x000fe200078e0210 */
[----:B----4-:R-:W-:-:S03]  /*0e60*/  ISETP.NE.AND P2, PT, R24, R19, PT ;  /* 0x000000131800720c */ /* 0x010fc60003f45270 */
[----:B0-----:R-:W-:-:S04]  /*0e70*/  VIADD R12, R23, 0x1 ;  /* 0x00000001170c7836 */ /* 0x001fc80000000000 */
[----:B------:R-:W-:Y:S01]  /*0e80*/  @P3 IMAD.MOV R12, RZ, RZ, R23 ;  /* 0x000000ffff0c3224 */ /* 0x000fe200078e0217 */
[----:B------:R-:W-:-:S03]  /*0e90*/  ISETP.NE.AND P3, PT, R27, R19, PT ;  /* 0x000000131b00720c */ /* 0x000fc60003f65270 */
[----:B------:R-:W-:Y:S02]  /*0ea0*/  VIADD R13, R12, 0x1 ;  /* 0x000000010c0d7836 */ /* 0x000fe40000000000 */
[----:B------:R-:W-:-:S04]  /*0eb0*/  @P2 IMAD.MOV R13, RZ, RZ, R12 ;  /* 0x000000ffff0d2224 */ /* 0x000fc800078e020c */
[----:B------:R-:W-:-:S04]  /*0ec0*/  VIADD R16, R13, 0x1 ;  /* 0x000000010d107836 */ /* 0x000fc80000000000 */
[----:B------:R-:W-:-:S07]  /*0ed0*/  @P3 IMAD.MOV R16, RZ, RZ, R13 ;  /* 0x000000ffff103224 */ /* 0x000fce00078e020d */
.L_x_9:
[----:B------:R-:W-:Y:S05]  /*0ee0*/  @!P1 BRA `(.L_x_8) ;  /* 0x0000000000b49947 */ /* 0x000fea0003800000 */
[----:B------:R-:W-:Y:S02]  /*0ef0*/  ISETP.GE.U32.AND P2, PT, R10, 0x3, PT ;  /* 0x000000030a00780c */ /* 0x000fe40003f46070 */
[----:B------:R-:W-:-:S11]  /*0f00*/  ISETP.NE.AND P1, PT, R6, RZ, PT ;  /* 0x000000ff0600720c */ /* 0x000fd60003f25270 */
        /* <DEDUP_REMOVED lines=8> */
[----:B------:R-:W-:-:S02]  /*0f90*/  VIADD R23, R16, 0x1 ;  /* 0x0000000110177836 */ /* 0x000fc40000000000 */
[----:B------:R-:W-:Y:S01]  /*0fa0*/  VIADD R17, R17, 0x4 ;  /* 0x0000000411117836 */ /* 0x000fe20000000000 */
[-C--:B--2--5:R-:W-:Y:S02]  /*0fb0*/  ISETP.NE.AND P2, PT, R24, R19.reuse, PT ;  /* 0x000000131800720c */ /* 0x0a4fe40003f45270 */
[----:B---3--:R-:W-:-:S11]  /*0fc0*/  ISETP.NE.AND P3, PT, R26, R19, PT ;  /* 0x000000131a00720c */ /* 0x008fd60003f65270 */
[----:B------:R-:W-:Y:S01]  /*0fd0*/  @P2 IMAD.MOV R23, RZ, RZ, R16 ;  /* 0x000000ffff172224 */ /* 0x000fe200078e0210 */
[----:B----4-:R-:W-:-:S03]  /*0fe0*/  ISETP.NE.AND P2, PT, R28, R19, PT ;  /* 0x000000131c00720c */ /* 0x010fc60003f45270 */
[----:B------:R-:W-:Y:S02]  /*0ff0*/  VIADD R16, R23, 0x1 ;  /* 0x0000000117107836 */ /* 0x000fe40000000000 */
[----:B------:R-:W-:Y:S01]  /*1000*/  @P3 IMAD.MOV R16, RZ, RZ, R23 ;  /* 0x000000ffff103224 */ /* 0x000fe200078e0217 */
[----:B------:R-:W-:-:S03]  /*1010*/  ISETP.NE.AND P3, PT, R25, R19, PT ;  /* 0x000000131900720c */ /* 0x000fc60003f65270 */
[----:B------:R-:W-:-:S04]  /*1020*/  VIADD R23, R16, 0x1 ;  /* 0x0000000110177836 */ /* 0x000fc80000000000 */
[----:B------:R-:W-:-:S04]  /*1030*/  @P2 IMAD.MOV R23, RZ, RZ, R16 ;  /* 0x000000ffff172224 */ /* 0x000fc800078e0210 */
[----:B------:R-:W-:Y:S02]  /*1040*/  VIADD R16, R23, 0x1 ;  /* 0x0000000117107836 */ /* 0x000fe40000000000 */
[----:B------:R-:W-:-:S07]  /*1050*/  @P3 IMAD.MOV R16, RZ, RZ, R23 ;  /* 0x000000ffff103224 */ /* 0x000fce00078e0217 */
.L_x_10:
[----:B------:R-:W-:Y:S05]  /*1060*/  @!P1 BRA `(.L_x_8) ;  /* 0x0000000000549947 */ /* 0x000fea0003800000 */
[----:B------:R-:W-:-:S05]  /*1070*/  IMAD.IADD R13, R2, 0x1, R17 ;  /* 0x00000001020d7824 */ /* 0x000fca00078e0211 */
[----:B------:R-:W-:-:S04]  /*1080*/  IADD3 R12, P1, PT, R13, R20, RZ ;  /* 0x000000140d0c7210 */ /* 0x000fc80007f3e0ff */
[----:B------:R-:W-:-:S05]  /*1090*/  LEA.HI.X.SX32 R13, R13, R22, 0x1, P1 ;  /* 0x000000160d0d7211 */ /* 0x000fca00008f0eff */
[----:B------:R-:W2:Y:S01]  /*10a0*/  LDG.E.U8 R24, desc[UR4][R12.64] ;  /* 0x000000040c187981 */ /* 0x000ea2000c1e1100 */
[----:B------:R-:W-:Y:S01]  /*10b0*/  ISETP.NE.AND P2, PT, R6, 0x1, PT ;  /* 0x000000010600780c */ /* 0x000fe20003f45270 */
[----:B------:R-:W-:Y:S01]  /*10c0*/  VIADD R17, R16, 0x1 ;  /* 0x0000000110117836 */ /* 0x000fe20000000000 */
[----:B--2--5:R-:W-:-:S13]  /*10d0*/  ISETP.NE.AND P1, PT, R24, R19, PT ;  /* 0x000000131800720c */ /* 0x024fda0003f25270 */
[----:B------:R-:W-:-:S04]  /*10e0*/  @P1 IMAD.MOV R17, RZ, RZ, R16 ;  /* 0x000000ffff111224 */ /* 0x000fc800078e0210 */
[----:B------:R-:W-:Y:S01]  /*10f0*/  IMAD.MOV.U32 R16, RZ, RZ, R17 ;  /* 0x000000ffff107224 */ /* 0x000fe200078e0011 */
[----:B------:R-:W-:Y:S06]  /*1100*/  @!P2 BRA `(.L_x_8) ;  /* 0x00000000002ca947 */ /* 0x000fec0003800000 */
[----:B------:R-:W-:Y:S01]  /*1110*/  ISETP.NE.AND P2, PT, R6, 0x2, PT ;  /* 0x000000020600780c */ /* 0x000fe20003f45270 */
[----:B------:R-:W2:-:S12]  /*1120*/  LDG.E.U8 R24, desc[UR4][R12.64+0x1] ;  /* 0x000001040c187981 */ /* 0x000e98000c1e1100 */
[----:B------:R-:W3:Y:S01]  /*1130*/  @P2 LDG.E.U8 R26, desc[UR4][R12.64+0x2] ;  /* 0x000002040c1a2981 */ /* 0x000ee2000c1e1100 */
[----:B------:R-:W-:Y:S01]  /*1140*/  VIADD R17, R16, 0x1 ;  /* 0x0000000110117836 */ /* 0x000fe20000000000 */
[-C--:B--2---:R-:W-:Y:S02]  /*1150*/  ISETP.NE.AND P1, PT, R24, R19.reuse, PT ;  /* 0x000000131800720c */ /* 0x084fe40003f25270 */
[----:B---3--:R-:W-:-:S11]  /*1160*/  ISETP.NE.AND P3, PT, R26, R19, P2 ;  /* 0x000000131a00720c */ /* 0x008fd60001765270 */
[----:B------:R-:W-:-:S04]  /*1170*/  @P1 IMAD.MOV R17, RZ, RZ, R16 ;  /* 0x000000ffff111224 */ /* 0x000fc800078e0210 */
[----:B------:R-:W-:-:S04]  /*1180*/  IMAD.MOV.U32 R16, RZ, RZ, R17 ;  /* 0x000000ffff107224 */ /* 0x000fc800078e0011 */
[----:B------:R-:W-:Y:S02]  /*1190*/  @P2 VIADD R17, R16, 0x1 ;  /* 0x0000000110112836 */ /* 0x000fe40000000000 */
[----:B------:R-:W-:-:S04]  /*11a0*/  @P3 IMAD.MOV R17, RZ, RZ, R16 ;  /* 0x000000ffff113224 */ /* 0x000fc800078e0210 */
[----:B------:R-:W-:-:S07]  /*11b0*/  @P2 IMAD.MOV.U32 R16, RZ, RZ, R17 ;  /* 0x000000ffff102224 */ /* 0x000fce00078e0011 */
.L_x_8:
[----:B------:R-:W-:Y:S01]  /*11c0*/  ISETP.GE.U32.AND P1, PT, R16, 0x3, PT ;  /* 0x000000031000780c */ /* 0x000fe20003f26070 */
[----:B------:R-:W-:-:S12]  /*11d0*/  BSSY.RECONVERGENT B1, `(.L_x_11) ;  /* 0x00000be000017945 */ /* 0x000fd80003800200 */
[----:B------:R-:W-:Y:S01]  /*11e0*/  @!P1 FADD R15, R15, 1 ;  /* 0x3f8000000f0f9421 */ /* 0x000fe20000000000 */
[----:B------:R-:W-:Y:S06]  /*11f0*/  @!P1 BRA `(.L_x_12) ;  /* 0x0000000800ec9947 */ /* 0x000fec0003800000 */
[----:B------:R-:W-:-:S04]  /*1200*/  IADD3 R12, P1, PT, R2, R20, RZ ;  /* 0x00000014020c7210 */ /* 0x000fc80007f3e0ff */
[----:B------:R-:W-:-:S05]  /*1210*/  LEA.HI.X.SX32 R13, R2, R22, 0x1, P1 ;  /* 0x00000016020d7211 */ /* 0x000fca00008f0eff */
[----:B------:R-:W2:Y:S01]  /*1220*/  LDG.E.U8 R12, desc[UR4][R12.64] ;  /* 0x000000040c0c7981 */ /* 0x000ea2000c1e1100 */
[----:B------:R-:W-:Y:S01]  /*1230*/  BSSY.RECONVERGENT B0, `(.L_x_13) ;  /* 0x00000b6000007945 */ /* 0x000fe20003800200 */
[----:B------:R-:W-:Y:S01]  /*1240*/  IMAD.MOV.U32 R15, RZ, RZ, RZ ;  /* 0x000000ffff0f7224 */ /* 0x000fe200078e00ff */
[----:B--2--5:R-:W-:-:S13]  /*1250*/  ISETP.NE.AND P1, PT, R12, R19, PT ;  /* 0x000000130c00720c */ /* 0x024fda0003f25270 */
[----:B------:R-:W-:Y:S05]  /*1260*/  @!P1 BRA `(.L_x_14) ;  /* 0x0000000000389947 */ /* 0x000fea0003800000 */
[----:B------:R-:W0:Y:S02]  /*1270*/  LDC R14, c[0x0][0x3ac] ;  /* 0x0000eb00ff0e7b82 */ /* 0x000e240000000800 */
.L_x_16:
[----:B------:R-:W-:Y:S02]  /*1280*/  VIADD R15, R15, 0x1 ;  /* 0x000000010f0f7836 */ /* 0x000fe40000000000 */
[----:B------:R-:W-:-:S03]  /*1290*/  IMAD.MOV.U32 R24, RZ, RZ, RZ ;  /* 0x000000ffff187224 */ /* 0x000fc600078e00ff */
[----:B0-----:R-:W-:-:S13]  /*12a0*/  ISETP.NE.AND P1, PT, R15, R14, PT ;  /* 0x0000000e0f00720c */ /* 0x001fda0003f25270 */
[----:B------:R-:W-:Y:S05]  /*12b0*/  @!P1 BRA `(.L_x_15) ;  /* 0x0000000800b49947 */ /* 0x000fea0003800000 */
[----:B------:R-:W0:Y:S01]  /*12c0*/  LDCU.64 UR6, c[0x0][0x390] ;  /* 0x00007200ff0677ac */ /* 0x000e220008000a00 */
[----:B------:R-:W-:Y:S02]  /*12d0*/  IMAD.IADD R13, R2, 0x1, R15 ;  /* 0x00000001020d7824 */ /* 0x000fe400078e020f */
[----:B0-----:R-:W-:Y:S02]  /*12e0*/  IMAD.U32 R20, RZ, RZ, UR6 ;  /* 0x00000006ff147e24 */ /* 0x001fe4000f8e00ff */
[----:B------:R-:W-:-:S03]  /*12f0*/  IMAD.U32 R22, RZ, RZ, UR7 ;  /* 0x00000007ff167e24 */ /* 0x000fc6000f8e00ff */
[----:B------:R-:W-:-:S04]  /*1300*/  IADD3 R12, P1, PT, R13, R20, RZ ;  /* 0x000000140d0c7210 */ /* 0x000fc80007f3e0ff */
[----:B------:R-:W-:-:S05]  /*1310*/  LEA.HI.X.SX32 R13, R13, R22, 0x1, P1 ;  /* 0x000000160d0d7211 */ /* 0x000fca00008f0eff */
[----:B------:R-:W2:Y:S02]  /*1320*/  LDG.E.U8 R12, desc[UR4][R12.64] ;  /* 0x000000040c0c7981 */ /* 0x000ea4000c1e1100 */
[----:B--2---:R-:W-:-:S13]  /*1330*/  ISETP.NE.AND P1, PT, R12, R19, PT ;  /* 0x000000130c00720c */ /* 0x004fda0003f25270 */
[----:B------:R-:W-:Y:S05]  /*1340*/  @P1 BRA `(.L_x_16) ;  /* 0xfffffffc00cc1947 */ /* 0x000fea000383ffff */
.L_x_14:
[----:B------:R-:W-:-:S05]  /*1350*/  IMAD.IADD R15, R3, 0x1, R15 ;  /* 0x00000001030f7824 */ /* 0x000fca00078e020f */
[----:B------:R-:W-:-:S04]  /*1360*/  IADD3 R12, P1, PT, R15, R20, RZ ;  /* 0x000000140f0c7210 */ /* 0x000fc80007f3e0ff */
[----:B------:R-:W-:-:S05]  /*1370*/  LEA.HI.X.SX32 R13, R15, R22, 0x1, P1 ;  /* 0x000000160f0d7211 */ /* 0x000fca00008f0eff */
[----:B------:R0:W5:Y:S01]  /*1380*/  LDG.E.U8 R23, desc[UR4][R12.64] ;  /* 0x000000040c177981 */ /* 0x000162000c1e1100 */
[----:B------:R-:W-:Y:S01]  /*1390*/  ISETP.GE.U32.AND P1, PT, R14, 0x8, PT ;  /* 0x000000080e00780c */ /* 0x000fe20003f26070 */
[----:B------:R-:W-:Y:S01]  /*13a0*/  BSSY.RECONVERGENT B3, `(.L_x_17) ;  /* 0x0000047000037945 */ /* 0x000fe20003800200 */
[----:B------:R-:W-:-:S11]  /*13b0*/  CS2R R24, SRZ ;  /* 0x0000000000187805 */ /* 0x000fd6000001ff00 */
[----:B0-----:R-:W-:Y:S05]  /*13c0*/  @!P1 BRA `(.L_x_18) ;  /* 0x0000000400109947 */ /* 0x001fea0003800000 */
[----:B------:R-:W-:Y:S01]  /*13d0*/  BSSY.RECONVERGENT B4, `(.L_x_19) ;  /* 0x0000042000047945 */ /* 0x000fe20003800200 */
[----:B------:R-:W-:-:S07]  /*13e0*/  CS2R R24, SRZ ;  /* 0x0000000000187805 */ /* 0x000fce000001ff00 */
.L_x_20:
[----:B------:R-:W0:Y:S01]  /*13f0*/  LDCU.64 UR6, c[0x0][0x390] ;  /* 0x00007200ff0677ac */ /* 0x000e220008000a00 */
[----:B------:R-:W-:Y:S02]  /*1400*/  IMAD.IADD R13, R2, 0x1, R25 ;  /* 0x00000001020d7824 */ /* 0x000fe400078e0219 */
[----:B0-----:R-:W-:Y:S02]  /*1410*/  IMAD.U32 R20, RZ, RZ, UR6 ;  /* 0x00000006ff147e24 */ /* 0x001fe4000f8e00ff */
[----:B------:R-:W-:-:S03]  /*1420*/  IMAD.U32 R22, RZ, RZ, UR7 ;  /* 0x00000007ff167e24 */ /* 0x000fc6000f8e00ff */
[----:B------:R-:W-:-:S04]  /*1430*/  IADD3 R12, P1, PT, R13, R20, RZ ;  /* 0x000000140d0c7210 */ /* 0x000fc80007f3e0ff */
[----:B------:R-:W-:-:S05]  /*1440*/  LEA.HI.X.SX32 R13, R13, R22, 0x1, P1 ;  /* 0x000000160d0d7211 */ /* 0x000fca00008f0eff */
[----:B------:R-:W2:Y:S04]  /*1450*/  LDG.E.U8 R14, desc[UR4][R12.64] ;  /* 0x000000040c0e7981 */ /* 0x000ea8000c1e1100 */
[----:B------:R-:W3:Y:S01]  /*1460*/  LDG.E.U8 R16, desc[UR4][R12.64+0x1] ;  /* 0x000001040c107981 */ /* 0x000ee2000c1e1100 */
[----:B------:R-:W-:-:S03]  /*1470*/  SHF.R.S32.HI R17, RZ, 0x1f, R3 ;  /* 0x0000001fff117819 */ /* 0x000fc60000011403 */
[----:B------:R-:W4:Y:S01]  /*1480*/  LDG.E.U8 R28, desc[UR4][R12.64+0x3] ;  /* 0x000003040c1c7981 */ /* 0x000f22000c1e1100 */
[-C--:B--2---:R-:W-:Y:S02]  /*1490*/  ISETP.NE.AND P2, PT, R14, R19.reuse, PT ;  /* 0x000000130e00720c */ /* 0x084fe40003f45270 */
[----:B---3--:R-:W-:Y:S02]  /*14a0*/  ISETP.NE.AND P1, PT, R16, R19, PT ;  /* 0x000000131000720c */ /* 0x008fe40003f25270 */
[----:B------:R-:W-:-:S04]  /*14b0*/  IADD3 R16, P4, P5, R25, R20, R3 ;  /* 0x0000001419107210 */ /* 0x000fc80007d9e003 */
[----:B------:R-:W-:-:S05]  /*14c0*/  IADD3.X R17, PT, PT, RZ, R22, R17, P4, P5 ;  /* 0x00000016ff117210 */ /* 0x000fca00027ea411 */
[----:B------:R-:W-:Y:S02]  /*14d0*/  @!P2 IMAD.IADD R15, R3, 0x1, R25 ;  /* 0x00000001030fa824 */ /* 0x000fe400078e0219 */
[----:B------:R-:W2:Y:S03]  /*14e0*/  @!P1 LDG.E.U8 R26, desc[UR4][R16.64+0x1] ;  /* 0x00000104101a9981 */ /* 0x000ea6000c1e1100 */
[----:B------:R-:W-:-:S04]  /*14f0*/  @!P2 IADD3 R14, P3, PT, R15, R20, RZ ;  /* 0x000000140f0ea210 */ /* 0x000fc80007f7e0ff */
[----:B------:R-:W-:-:S05]  /*1500*/  @!P2 LEA.HI.X.SX32 R15, R15, R22, 0x1, P3 ;  /* 0x000000160f0fa211 */ /* 0x000fca00018f0eff */
[----:B------:R-:W3:Y:S01]  /*1510*/  @!P2 LDG.E.U8 R14, desc[UR4][R14.64] ;  /* 0x000000040e0ea981 */ /* 0x000ee2000c1e1100 */
[----:B----4-:R-:W-:-:S03]  /*1520*/  ISETP.NE.AND P5, PT, R28, R19, PT ;  /* 0x000000131c00720c */ /* 0x010fc60003fa5270 */
[----:B------:R-:W4:Y:S04]  /*1530*/  LDG.E.U8 R28, desc[UR4][R12.64+0x6] ;  /* 0x000006040c1c7981 */ /* 0x000f28000c1e1100 */
[----:B------:R-:W4:Y:S01]  /*1540*/  LDG.E.U8 R15, desc[UR4][R12.64+0x5] ;  /* 0x000005040c0f7981 */ /* 0x000f22000c1e1100 */
[-C--:B--2--5:R-:W-:Y:S02]  /*1550*/  @!P1 ISETP.NE.AND P4, PT, R26, R23.reuse, PT ;  /* 0x000000171a00920c */ /* 0x0a4fe40003f85270 */
[----:B------:R-:W-:Y:S02]  /*1560*/  CS2R R26, SRZ ;  /* 0x00000000001a7805 */ /* 0x000fe4000001ff00 */
[----:B------:R-:W-:Y:S02]  /*1570*/  @!P1 SEL R26, RZ, 0x1, P4 ;  /* 0x00000001ff1a9807 */ /* 0x000fe40002000000 */
[----:B---3--:R-:W-:-:S02]  /*1580*/  @!P2 ISETP.NE.AND P3, PT, R14, R23, PT ;  /* 0x000000170e00a20c */ /* 0x008fc40003f65270 */
[----:B------:R-:W2:Y:S02]  /*1590*/  LDG.E.U8 R14, desc[UR4][R12.64+0x4] ;  /* 0x000004040c0e7981 */ /* 0x000ea4000c1e1100 */
[----:B------:R-:W-:-:S04]  /*15a0*/  @!P2 SEL R27, RZ, 0x1, P3 ;  /* 0x00000001ff1ba807 */ /* 0x000fc80001800000 */
[----:B------:R-:W-:Y:S02]  /*15b0*/  IADD3 R24, PT, PT, R26, R27, R24 ;  /* 0x0000001b1a187210 */ /* 0x000fe40007ffe018 */
[----:B------:R-:W3:Y:S04]  /*15c0*/  LDG.E.U8 R26, desc[UR4][R12.64+0x2] ;  /* 0x000002040c1a7981 */ /* 0x000ee8000c1e1100 */
[----:B------:R-:W4:Y:S01]  /*15d0*/  LDG.E.U8 R27, desc[UR4][R12.64+0x7] ;  /* 0x000007040c1b7981 */ /* 0x000f22000c1e1100 */
[-C--:B---3--:R-:W-:Y:S02]  /*15e0*/  ISETP.NE.AND P3, PT, R26, R19.reuse, PT ;  /* 0x000000131a00720c */ /* 0x088fe40003f65270 */
[-C--:B--2---:R-:W-:Y:S01]  /*15f0*/  ISETP.NE.AND P2, PT, R14, R19.reuse, PT ;  /* 0x000000130e00720c */ /* 0x084fe20003f45270 */
[----:B------:R-:W2:Y:S10]  /*1600*/  @!P5 LDG.E.U8 R26, desc[UR4][R16.64+0x3] ;  /* 0x00000304101ad981 */ /* 0x000eb4000c1e1100 */
[----:B------:R-:W3:Y:S01]  /*1610*/  @!P3 LDG.E.U8 R14, desc[UR4][R16.64+0x2] ;  /* 0x00000204100eb981 */ /* 0x000ee2000c1e1100 */
[----:B----4-:R-:W-:-:S02]  /*1620*/  ISETP.NE.AND P1, PT, R15, R19, PT ;  /* 0x000000130f00720c */ /* 0x010fc40003f25270 */
[-C--:B--2---:R-:W-:Y:S02]  /*1630*/  @!P5 ISETP.NE.AND P6, PT, R26, R23.reuse, PT ;  /* 0x000000171a00d20c */ /* 0x084fe40003fc5270 */
[----:B---3--:R-:W-:Y:S02]  /*1640*/  @!P3 ISETP.NE.AND P4, PT, R14, R23, PT ;  /* 0x000000170e00b20c */ /* 0x008fe40003f85270 */
[----:B------:R-:W-:Y:S02]  /*1650*/  CS2R R14, SRZ ;  /* 0x00000000000e7805 */ /* 0x000fe4000001ff00 */
[----:B------:R-:W-:Y:S02]  /*1660*/  @!P5 SEL R14, RZ, 0x1, P6 ;  /* 0x00000001ff0ed807 */ /* 0x000fe40003000000 */
[----:B------:R-:W-:Y:S02]  /*1670*/  @!P3 SEL R15, RZ, 0x1, P4 ;  /* 0x00000001ff0fb807 */ /* 0x000fe40002000000 */
[----:B------:R-:W-:-:S02]  /*1680*/  ISETP.NE.AND P4, PT, R27, R19, PT ;  /* 0x000000131b00720c */ /* 0x000fc40003f85270 */
[----:B------:R-:W-:Y:S02]  /*1690*/  ISETP.NE.AND P3, PT, R28, R19, PT ;  /* 0x000000131c00720c */ /* 0x000fe40003f65270 */
[----:B------:R-:W-:Y:S02]  /*16a0*/  IADD3 R27, PT, PT, R14, R15, R24 ;  /* 0x0000000f0e1b7210 */ /* 0x000fe40007ffe018 */
[----:B------:R-:W2:Y:S04]  /*16b0*/  @!P1 LDG.E.U8 R24, desc[UR4][R16.64+0x5] ;  /* 0x0000050410189981 */ /* 0x000ea8000c1e1100 */
[----:B------:R-:W3:Y:S04]  /*16c0*/  @!P2 LDG.E.U8 R14, desc[UR4][R16.64+0x4] ;  /* 0x00000404100ea981 */ /* 0x000ee8000c1e1100 */
[----:B------:R-:W4:Y:S04]  /*16d0*/  @!P4 LDG.E.U8 R28, desc[UR4][R16.64+0x7] ;  /* 0x00000704101cc981 */ /* 0x000f28000c1e1100 */
[----:B------:R-:W4:Y:S01]  /*16e0*/  @!P3 LDG.E.U8 R26, desc[UR4][R16.64+0x6] ;  /* 0x00000604101ab981 */ /* 0x000f22000c1e1100 */
[----:B------:R-:W-:Y:S01]  /*16f0*/  VIADD R25, R25, 0x8 ;  /* 0x0000000819197836 */ /* 0x000fe20000000000 */
[----:B------:R-:W-:Y:S01]  /*1700*/  CS2R R12, SRZ ;  /* 0x00000000000c7805 */ /* 0x000fe2000001ff00 */
[----:B------:R-:W-:Y:S01]  /*1710*/  IMAD.MOV.U32 R15, RZ, RZ, RZ ;  /* 0x000000ffff0f7224 */ /* 0x000fe200078e00ff */
[----:B--2---:R-:W-:-:S04]  /*1720*/  @!P1 ISETP.NE.AND P5, PT, R24, R23, PT ;  /* 0x000000171800920c */ /* 0x004fc80003fa5270 */
[----:B------:R-:W-:Y:S02]  /*1730*/  @!P1 SEL R13, RZ, 0x1, P5 ;  /* 0x00000001ff0d9807 */ /* 0x000fe40002800000 */
[----:B------:R-:W-:Y:S02]  /*1740*/  ISETP.NE.AND P1, PT, R25, R8, PT ;  /* 0x000000081900720c */ /* 0x000fe40003f25270 */
[----:B---3--:R-:W-:-:S04]  /*1750*/  @!P2 ISETP.NE.AND P6, PT, R14, R23, PT ;  /* 0x000000170e00a20c */ /* 0x008fc80003fc5270 */
[----:B------:R-:W-:Y:S02]  /*1760*/  @!P2 SEL R12, RZ, 0x1, P6 ;  /* 0x00000001ff0ca807 */ /* 0x000fe40003000000 */
[-C--:B----4-:R-:W-:Y:S02]  /*1770*/  @!P3 ISETP.NE.AND P6, PT, R26, R23.reuse, PT ;  /* 0x000000171a00b20c */ /* 0x090fe40003fc5270 */
[----:B------:R-:W-:Y:S01]  /*1780*/  @!P4 ISETP.NE.AND P2, PT, R28, R23, PT ;  /* 0x000000171c00c20c */ /* 0x000fe20003f45270 */
[----:B------:R-:W-:Y:S01]  /*1790*/  IMAD.MOV.U32 R24, RZ, RZ, RZ ;  /* 0x000000ffff187224 */ /* 0x000fe200078e00ff */
[----:B------:R-:W-:Y:S02]  /*17a0*/  IADD3 R12, PT, PT, R13, R12, R27 ;  /* 0x0000000c0d0c7210 */ /* 0x000fe40007ffe01b */
[----:B------:R-:W-:Y:S02]  /*17b0*/  @!P3 SEL R24, RZ, 0x1, P6 ;  /* 0x00000001ff18b807 */ /* 0x000fe40003000000 */
[----:B------:R-:W-:-:S04]  /*17c0*/  @!P4 SEL R15, RZ, 0x1, P2 ;  /* 0x00000001ff0fc807 */ /* 0x000fc80001000000 */
[----:B------:R-:W-:Y:S01]  /*17d0*/  IADD3 R24, PT, PT, R15, R24, R12 ;  /* 0x000000180f187210 */ /* 0x000fe20007ffe00c */
[----:B------:R-:W-:Y:S06]  /*17e0*/  @P1 BRA `(.L_x_20) ;  /* 0xfffffffc00001947 */ /* 0x000fec000383ffff */
[----:B------:R-:W-:Y:S05]  /*17f0*/  BSYNC.RECONVERGENT B4 ;  /* 0x0000000000047941 */ /* 0x000fea0003800200 */
.L_x_19:
[----:B------:R-:W-:-:S07]  /*1800*/  IMAD.MOV.U32 R25, RZ, RZ, R8 ;  /* 0x000000ffff197224 */ /* 0x000fce00078e0008 */
.L_x_18:
[----:B------:R-:W-:Y:S05]  /*1810*/  BSYNC.RECONVERGENT B3 ;  /* 0x0000000000037941 */ /* 0x000fea0003800200 */
.L_x_17:
[----:B------:R-:W-:-:S13]  /*1820*/  ISETP.NE.AND P1, PT, R5, RZ, PT ;  /* 0x000000ff0500720c */ /* 0x000fda0003f25270 */
        /* <DEDUP_REMOVED lines=11> */
[----:B--2---:R-:W-:-:S02]  /*18e0*/  ISETP.NE.AND P5, PT, R12, R19, PT ;  /* 0x000000130c00720c */ /* 0x004fc40003fa5270 */
[----:B------:R-:W-:Y:S02]  /*18f0*/  IADD3 R12, P3, P6, R25, R20, R3 ;  /* 0x00000014190c7210 */ /* 0x000fe40007e7e003 */
[----:B---3--:R-:W-:-:S09]  /*1900*/  ISETP.NE.AND P4, PT, R28, R19, PT ;  /* 0x000000131c00720c */ /* 0x008fd20003f85270 */
[----:B------:R-:W-:-:S05]  /*1910*/  @!P5 IMAD.IADD R13, R3, 0x1, R25 ;  /* 0x00000001030dd824 */ /* 0x000fca00078e0219 */
[----:B------:R-:W-:-:S04]  /*1920*/  @!P5 IADD3 R14, P2, PT, R13, R20, RZ ;  /* 0x000000140d0ed210 */ /* 0x000fc80007f5e0ff */
[-C--:B------:R-:W-:Y:S02]  /*1930*/  @!P5 LEA.HI.X.SX32 R15, R13, R22.reuse, 0x1, P2 ;  /* 0x000000160d0fd211 */ /* 0x080fe400010f0eff */
[-C--:B----4-:R-:W-:Y:S02]  /*1940*/  ISETP.NE.AND P2, PT, R26, R19.reuse, PT ;  /* 0x000000131a00720c */ /* 0x090fe40003f45270 */
[----:B------:R-:W-:Y:S01]  /*1950*/  IADD3.X R13, PT, PT, RZ, R22, R11, P3, P6 ;  /* 0x00000016ff0d7210 */ /* 0x000fe20001fec40b */
[----:B------:R0:W2:Y:S01]  /*1960*/  @!P5 LDG.E.U8 R14, desc[UR4][R14.64] ;  /* 0x000000040e0ed981 */ /* 0x0000a2000c1e1100 */
[----:B------:R-:W-:-:S03]  /*1970*/  ISETP.NE.AND P3, PT, R27, R19, PT ;  /* 0x000000131b00720c */ /* 0x000fc60003f65270 */
[----:B------:R-:W3:Y:S06]  /*1980*/  @!P4 LDG.E.U8 R16, desc[UR4][R12.64+0x1] ;  /* 0x000001040c10c981 */ /* 0x000eec000c1e1100 */
[----:B------:R-:W4:Y:S04]  /*1990*/  @!P2 LDG.E.U8 R26, desc[UR4][R12.64+0x2] ;  /* 0x000002040c1aa981 */ /* 0x000f28000c1e1100 */
[----:B------:R-:W4:Y:S01]  /*19a0*/  @!P3 LDG.E.U8 R28, desc[UR4][R12.64+0x3] ;  /* 0x000003040c1cb981 */ /* 0x000f22000c1e1100 */
[----:B------:R-:W-:-:S02]  /*19b0*/  IMAD.MOV.U32 R17, RZ, RZ, RZ ;  /* 0x000000ffff117224 */ /* 0x000fc400078e00ff */
[----:B0-----:R-:W-:Y:S02]  /*19c0*/  IMAD.MOV.U32 R15, RZ, RZ, RZ ;  /* 0x000000ffff0f7224 */ /* 0x001fe400078e00ff */
[----:B------:R-:W-:Y:S01]  /*19d0*/  VIADD R25, R25, 0x4 ;  /* 0x0000000419197836 */ /* 0x000fe20000000000 */
[----:B--2--5:R-:W-:-:S04]  /*19e0*/  @!P5 ISETP.NE.AND P6, PT, R14, R23, PT ;  /* 0x000000170e00d20c */ /* 0x024fc80003fc5270 */
[----:B------:R-:W-:Y:S02]  /*19f0*/  @!P5 SEL R17, RZ, 0x1, P6 ;  /* 0x00000001ff11d807 */ /* 0x000fe40003000000 */
[-C--:B---3--:R-:W-:Y:S01]  /*1a00*/  @!P4 ISETP.NE.AND P6, PT, R16, R23.reuse, PT ;  /* 0x000000171000c20c */ /* 0x088fe20003fc5270 */
[----:B------:R-:W-:Y:S02]  /*1a10*/  IMAD.MOV.U32 R16, RZ, RZ, RZ ;  /* 0x000000ffff107224 */ /* 0x000fe400078e00ff */
[----:B------:R-:W-:Y:S01]  /*1a20*/  IMAD.IADD R17, R24, 0x1, R17 ;  /* 0x0000000118117824 */ /* 0x000fe200078e0211 */
[-C--:B----4-:R-:W-:Y:S01]  /*1a30*/  @!P2 ISETP.NE.AND P5, PT, R26, R23.reuse, PT ;  /* 0x000000171a00a20c */ /* 0x090fe20003fa5270 */
[----:B------:R-:W-:Y:S01]  /*1a40*/  IMAD.MOV.U32 R24, RZ, RZ, RZ ;  /* 0x000000ffff187224 */ /* 0x000fe200078e00ff */
[----:B------:R-:W-:Y:S02]  /*1a50*/  @!P4 SEL R16, RZ, 0x1, P6 ;  /* 0x00000001ff10c807 */ /* 0x000fe40003000000 */
[----:B------:R-:W-:-:S02]  /*1a60*/  @!P3 ISETP.NE.AND P4, PT, R28, R23, PT ;  /* 0x000000171c00b20c */ /* 0x000fc40003f85270 */
[----:B------:R-:W-:Y:S02]  /*1a70*/  @!P2 SEL R15, RZ, 0x1, P5 ;  /* 0x00000001ff0fa807 */ /* 0x000fe40002800000 */
[----:B------:R-:W-:Y:S02]  /*1a80*/  @!P3 SEL R24, RZ, 0x1, P4 ;  /* 0x00000001ff18b807 */ /* 0x000fe40002000000 */
[----:B------:R-:W-:-:S05]  /*1a90*/  IADD3 R15, PT, PT, R15, R16, R17 ;  /* 0x000000100f0f7210 */ /* 0x000fca0007ffe011 */
[----:B------:R-:W-:-:S07]  /*1aa0*/  IMAD.IADD R24, R15, 0x1, R24 ;  /* 0x000000010f187824 */ /* 0x000fce00078e0218 */
.L_x_22:
[----:B------:R-:W-:Y:S05]  /*1ab0*/  @!P1 BRA `(.L_x_21) ;  /* 0x0000000000b09947 */ /* 0x000fea0003800000 */
[----:B------:R-:W0:Y:S01]  /*1ac0*/  LDCU UR6, c[0x0][0x3ac] ;  /* 0x00007580ff0677ac */ /* 0x000e220008000800 */
[----:B------:R-:W-:Y:S01]  /*1ad0*/  ISETP.NE.AND P1, PT, R6, 0x1, PT ;  /* 0x000000010600780c */ /* 0x000fe20003f25270 */
[----:B0-----:R-:W-:-:S12]  /*1ae0*/  ULOP3.LUT UP0, URZ, UR6, 0x1, URZ, 0xc0, !UPT ;  /* 0x0000000106ff7892 */ /* 0x001fd8000f80c0ff */
[----:B------:R-:W-:Y:S05]  /*1af0*/  @!P1 BRA `(.L_x_23) ;  /* 0x00000000005c9947 */ /* 0x000fea0003800000 */
[----:B------:R-:W-:-:S05]  /*1b00*/  IMAD.IADD R13, R2, 0x1, R25 ;  /* 0x00000001020d7824 */ /* 0x000fca00078e0219 */
[----:B------:R-:W-:-:S04]  /*1b10*/  IADD3 R16, P1, PT, R13, R20, RZ ;  /* 0x000000140d107210 */ /* 0x000fc80007f3e0ff */
[----:B------:R-:W-:-:S05]  /*1b20*/  LEA.HI.X.SX32 R17, R13, R22, 0x1, P1 ;  /* 0x000000160d117211 */ /* 0x000fca00008f0eff */
[----:B------:R-:W2:Y:S04]  /*1b30*/  LDG.E.U8 R12, desc[UR4][R16.64] ;  /* 0x00000004100c7981 */ /* 0x000ea8000c1e1100 */
[----:B------:R-:W3:Y:S01]  /*1b40*/  LDG.E.U8 R14, desc[UR4][R16.64+0x1] ;  /* 0x00000104100e7981 */ /* 0x000ee2000c1e1100 */
[-C--:B--2---:R-:W-:Y:S02]  /*1b50*/  ISETP.NE.AND P1, PT, R12, R19.reuse, PT ;  /* 0x000000130c00720c */ /* 0x084fe40003f25270 */
[----:B---3--:R-:W-:-:S11]  /*1b60*/  ISETP.NE.AND P2, PT, R14, R19, PT ;  /* 0x000000130e00720c */ /* 0x008fd60003f45270 */
[----:B------:R-:W-:Y:S02]  /*1b70*/  @!P1 IMAD.IADD R13, R3, 0x1, R25 ;  /* 0x00000001030d9824 */ /* 0x000fe400078e0219 */
[----:B------:R-:W-:-:S03]  /*1b80*/  @!P2 IADD3 R14, P4, P5, R25, R20, R3 ;  /* 0x00000014190ea210 */ /* 0x000fc60007d9e003 */
[C---:B------:R-:W-:Y:S02]  /*1b90*/  @!P1 IADD3 R12, P3, PT, R13.reuse, R20, RZ ;  /* 0x000000140d0c9210 */ /* 0x040fe40007f7e0ff */
[-C--:B------:R-:W-:Y:S02]  /*1ba0*/  @!P2 IADD3.X R15, PT, PT, RZ, R22.reuse, R11, P4, P5 ;  /* 0x00000016ff0fa210 */ /* 0x080fe400027ea40b */
[----:B------:R-:W-:-:S03]  /*1bb0*/  @!P1 LEA.HI.X.SX32 R13, R13, R22, 0x1, P3 ;  /* 0x000000160d0d9211 */ /* 0x000fc600018f0eff */
[----:B------:R-:W2:Y:S04]  /*1bc0*/  @!P2 LDG.E.U8 R14, desc[UR4][R14.64+0x1] ;  /* 0x000001040e0ea981 */ /* 0x000ea8000c1e1100 */
[----:B------:R-:W3:Y:S01]  /*1bd0*/  @!P1 LDG.E.U8 R12, desc[UR4][R12.64] ;  /* 0x000000040c0c9981 */ /* 0x000ee2000c1e1100 */
[----:B------:R-:W-:Y:S02]  /*1be0*/  IMAD.MOV.U32 R27, RZ, RZ, RZ ;  /* 0x000000ffff1b7224 */ /* 0x000fe400078e00ff */
[----:B------:R-:W-:Y:S02]  /*1bf0*/  IMAD.MOV.U32 R16, RZ, RZ, RZ ;  /* 0x000000ffff107224 */ /* 0x000fe400078e00ff */
[----:B------:R-:W-:Y:S01]  /*1c00*/  VIADD R25, R25, 0x2 ;  /* 0x0000000219197836 */ /* 0x000fe20000000000 */
[----:B--2--5:R-:W-:-:S02]  /*1c10*/  @!P2 ISETP.NE.AND P3, PT, R14, R23, PT ;  /* 0x000000170e00a20c */ /* 0x024fc40003f65270 */
[----:B---3--:R-:W-:-:S04]  /*1c20*/  @!P1 ISETP.NE.AND P4, PT, R12, R23, PT ;  /* 0x000000170c00920c */ /* 0x008fc80003f85270 */
[----:B------:R-:W-:Y:S02]  /*1c30*/  @!P1 SEL R27, RZ, 0x1, P4 ;  /* 0x00000001ff1b9807 */ /* 0x000fe40002000000 */
[----:B------:R-:W-:-:S03]  /*1c40*/  @!P2 SEL R16, RZ, 0x1, P3 ;  /* 0x00000001ff10a807 */ /* 0x000fc60001800000 */
[----:B------:R-:W-:-:S04]  /*1c50*/  IMAD.IADD R27, R24, 0x1, R27 ;  /* 0x00000001181b7824 */ /* 0x000fc800078e021b */
[----:B------:R-:W-:-:S07]  /*1c60*/  IMAD.IADD R24, R27, 0x1, R16 ;  /* 0x000000011b187824 */ /* 0x000fce00078e0210 */
.L_x_23:
[----:B------:R-:W-:Y:S05]  /*1c70*/  BRA.U !UP0, `(.L_x_21) ;  /* 0x0000000108407547 */ /* 0x000fea000b800000 */
[----:B------:R-:W-:-:S05]  /*1c80*/  IMAD.IADD R13, R2, 0x1, R25 ;  /* 0x00000001020d7824 */ /* 0x000fca00078e0219 */
[----:B------:R-:W-:-:S04]  /*1c90*/  IADD3 R12, P1, PT, R13, R20, RZ ;  /* 0x000000140d0c7210 */ /* 0x000fc80007f3e0ff */
[----:B------:R-:W-:-:S05]  /*1ca0*/  LEA.HI.X.SX32 R13, R13, R22, 0x1, P1 ;  /* 0x000000160d0d7211 */ /* 0x000fca00008f0eff */
[----:B------:R-:W2:Y:S01]  /*1cb0*/  LDG.E.U8 R12, desc[UR4][R12.64] ;  /* 0x000000040c0c7981 */ /* 0x000ea2000c1e1100 */
[----:B------:R-:W-:Y:S01]  /*1cc0*/  BSSY.RECONVERGENT B3, `(.L_x_24) ;  /* 0x000000a000037945 */ /* 0x000fe20003800200 */
[----:B------:R-:W-:Y:S01]  /*1cd0*/  IMAD.MOV.U32 R15, RZ, RZ, RZ ;  /* 0x000000ffff0f7224 */ /* 0x000fe200078e00ff */
[----:B--2---:R-:W-:-:S13]  /*1ce0*/  ISETP.NE.AND P1, PT, R12, R19, PT ;  /* 0x000000130c00720c */ /* 0x004fda0003f25270 */
[----:B------:R-:W-:Y:S05]  /*1cf0*/  @P1 BRA `(.L_x_25) ;  /* 0x0000000000181947 */ /* 0x000fea0003800000 */
[----:B------:R-:W-:-:S05]  /*1d00*/  IMAD.IADD R13, R3, 0x1, R25 ;  /* 0x00000001030d7824 */ /* 0x000fca00078e0219 */
[----:B------:R-:W-:-:S04]  /*1d10*/  IADD3 R12, P1, PT, R13, R20, RZ ;  /* 0x000000140d0c7210 */ /* 0x000fc80007f3e0ff */
[----:B------:R-:W-:-:S05]  /*1d20*/  LEA.HI.X.SX32 R13, R13, R22, 0x1, P1 ;  /* 0x000000160d0d7211 */ /* 0x000fca00008f0eff */
[----:B------:R-:W2:Y:S02]  /*1d30*/  LDG.E.U8 R12, desc[UR4][R12.64] ;  /* 0x000000040c0c7981 */ /* 0x000ea4000c1e1100 */
[----:B--2--5:R-:W-:-:S04]  /*1d40*/  ISETP.NE.AND P1, PT, R12, R23, PT ;  /* 0x000000170c00720c */ /* 0x024fc80003f25270 */
[----:B------:R-:W-:-:S09]  /*1d50*/  SEL R15, RZ, 0x1, P1 ;  /* 0x00000001ff0f7807 */ /* 0x000fd20000800000 */
.L_x_25:
[----:B------:R-:W-:Y:S05]  /*1d60*/  BSYNC.RECONVERGENT B3 ;  /* 0x0000000000037941 */ /* 0x000fea0003800200 */
.L_x_24:
[----:B------:R-:W-:-:S07]  /*1d70*/  IMAD.IADD R24, R24, 0x1, R15 ;  /* 0x0000000118187824 */ /* 0x000fce00078e020f */
.L_x_21:
[----:B------:R-:W-:-:S07]  /*1d80*/  I2FP.F32.U32 R24, R24 ;  /* 0x0000001800187245 */ /* 0x000fce0000201000 */
.L_x_15:
[----:B------:R-:W-:Y:S05]  /*1d90*/  BSYNC.RECONVERGENT B0 ;  /* 0x0000000000007941 */ /* 0x000fea0003800200 */
.L_x_13:
[----:B------:R-:W-:-:S07]  /*1da0*/  FADD R15, R24, R21 ;  /* 0x00000015180f7221 */ /* 0x000fce0000000000 */
.L_x_12:
[----:B------:R-:W-:Y:S05]  /*1db0*/  BSYNC.RECONVERGENT B1 ;  /* 0x0000000000017941 */ /* 0x000fea0003800200 */
.L_x_11:
[----:B------:R-:W-:Y:S05]  /*1dc0*/  @P0 BRA `(.L_x_26) ;  /* 0xffffffe800340947 */ /* 0x000fea000383ffff */
.L_x_5:
[----:B------:R-:W0:Y:S01]  /*1dd0*/  LDCU UR6, c[0x0][0x3ac] ;  /* 0x00007580ff0677ac */ /* 0x000e220008000800 */
[----:B------:R-:W-:Y:S01]  /*1de0*/  BSSY.RECONVERGENT B0, `(.L_x_27) ;  /* 0x000000e000007945 */ /* 0x000fe20003800200 */
[----:B0-----:R-:W-:-:S04]  /*1df0*/  I2FP.F32.S32 R6, UR6 ;  /* 0x0000000600067c45 */ /* 0x001fc80008201400 */
[----:B------:R-:W0:Y:S08]  /*1e00*/  MUFU.RCP R3, R6 ;  /* 0x0000000600037308 */ /* 0x000e300000001000 */
[----:B------:R-:W1:Y:S01]  /*1e10*/  FCHK P0, R15, R6 ;  /* 0x000000060f007302 */ /* 0x000e620000000000 */
[----:B0-----:R-:W-:-:S04]  /*1e20*/  FFMA R2, -R6, R3, 1 ;  /* 0x3f80000006027423 */ /* 0x001fc80000000103 */
[----:B------:R-:W-:-:S04]  /*1e30*/  FFMA R2, R3, R2, R3 ;  /* 0x0000000203027223 */ /* 0x000fc80000000003 */
[----:B------:R-:W-:-:S04]  /*1e40*/  FFMA R3, R2, R15, RZ ;  /* 0x0000000f02037223 */ /* 0x000fc800000000ff */
[----:B------:R-:W-:-:S04]  /*1e50*/  FFMA R4, -R6, R3, R15 ;  /* 0x0000000306047223 */ /* 0x000fc8000000010f */
[----:B------:R-:W-:Y:S01]  /*1e60*/  FFMA R5, R2, R4, R3 ;  /* 0x0000000402057223 */ /* 0x000fe20000000003 */
[----:B-1----:R-:W-:Y:S06]  /*1e70*/  @!P0 BRA `(.L_x_28) ;  /* 0x0000000000108947 */ /* 0x002fec0003800000 */
[----:B------:R-:W-:Y:S01]  /*1e80*/  IMAD.MOV.U32 R3, RZ, RZ, R15 ;  /* 0x000000ffff037224 */ /* 0x000fe200078e000f */
[----:B------:R-:W-:-:S07]  /*1e90*/  MOV R4, 0x1eb0 ;  /* 0x00001eb000047802 */ /* 0x000fce0000000f00 */
[----:B-----5:R-:W-:Y:S05]  /*1ea0*/  CALL.REL.NOINC `($__internal_0_$__cuda_sm3x_div_rn_noftz_f32_slowpath) ;  /* 0x0000000000307944 */ /* 0x020fea0003c00000 */
[----:B------:R-:W-:-:S07]  /*1eb0*/  IMAD.MOV.U32 R5, RZ, RZ, R2 ;  /* 0x000000ffff057224 */ /* 0x000fce00078e0002 */
.L_x_28:
[----:B------:R-:W-:Y:S05]  /*1ec0*/  BSYNC.RECONVERGENT B0 ;  /* 0x0000000000007941 */ /* 0x000fea0003800200 */
.L_x_27:
[----:B------:R-:W0:Y:S02]  /*1ed0*/  LDC.64 R2, c[0x0][0x3a0] ;  /* 0x0000e800ff027b82 */ /* 0x000e240000000a00 */
[----:B0-----:R-:W-:-:S05]  /*1ee0*/  IMAD.WIDE R2, R0, 0x4, R2 ;  /* 0x0000000400027825 */ /* 0x001fca00078e0202 */
[----:B------:R-:W-:Y:S01]  /*1ef0*/  STG.E desc[UR4][R2.64], R5 ;  /* 0x0000000502007986 */ /* 0x000fe2000c101904 */
[----:B------:R-:W-:Y:S05]  /*1f00*/  EXIT ;  /* 0x000000000000794d */ /* 0x000fea0003800000 */
.L_x_4:
[----:B------:R-:W-:Y:S05]  /*1f10*/  BSYNC.RECONVERGENT B2 ;  /* 0x0000000000027941 */ /* 0x000fea0003800200 */
.L_x_3:
[----:B------:R-:W0:Y:S01]  /*1f20*/  LDC.64 R2, c[0x0][0x3a0] ;  /* 0x0000e800ff027b82 */ /* 0x000e220000000a00 */
[----:B------:R-:W-:Y:S02]  /*1f30*/  IMAD.MOV.U32 R5, RZ, RZ, 0x497423f0 ;  /* 0x497423f0ff057424 */ /* 0x000fe400078e00ff */
[----:B0-----:R-:W-:-:S05]  /*1f40*/  IMAD.WIDE R2, R0, 0x4, R2 ;  /* 0x0000000400027825 */ /* 0x001fca00078e0202 */
[----:B------:R-:W-:Y:S01]  /*1f50*/  STG.E desc[UR4][R2.64], R5 ;  /* 0x0000000502007986 */ /* 0x000fe2000c101904 */
[----:B------:R-:W-:Y:S05]  /*1f60*/  EXIT ;  /* 0x000000000000794d */ /* 0x000fea0003800000 */
        .weak           $__internal_0_$__cuda_sm3x_div_rn_noftz_f32_slowpath
        .type           $__internal_0_$__cuda_sm3x_div_rn_noftz_f32_slowpath,@function
        .size           $__internal_0_$__cuda_sm3x_div_rn_noftz_f32_slowpath,(.L_x_62 - $__internal_0_$__cuda_sm3x_div_rn_noftz_f32_slowpath)
$__internal_0_$__cuda_sm3x_div_rn_noftz_f32_slowpath:
[----:B------:R-:W-:Y:S01]  /*1f70*/  SHF.R.U32.HI R5, RZ, 0x17, R6 ;  /* 0x00000017ff057819 */ /* 0x000fe20000011606 */
[----:B------:R-:W-:Y:S01]  /*1f80*/  BSSY.RECONVERGENT B1, `(.L_x_29) ;  /* 0x0000063000017945 */ /* 0x000fe20003800200 */
[----:B------:R-:W-:Y:S02]  /*1f90*/  SHF.R.U32.HI R2, RZ, 0x17, R3 ;  /* 0x00000017ff027819 */ /* 0x000fe40000011603 */
[----:B------:R-:W-:Y:S02]  /*1fa0*/  LOP3.LUT R5, R5, 0xff, RZ, 0xc0, !PT ;  /* 0x000000ff05057812 */ /* 0x000fe400078ec0ff */
[----:B------:R-:W-:-:S03]  /*1fb0*/  LOP3.LUT R10, R2, 0xff, RZ, 0xc0, !PT ;  /* 0x000000ff020a7812 */ /* 0x000fc600078ec0ff */
[----:B------:R-:W-:Y:S02]  /*1fc0*/  VIADD R8, R5, 0xffffffff ;  /* 0xffffffff05087836 */ /* 0x000fe40000000000 */
[----:B------:R-:W-:-:S03]  /*1fd0*/  VIADD R9, R10, 0xffffffff ;  /* 0xffffffff0a097836 */ /* 0x000fc60000000000 */
[----:B------:R-:W-:-:S04]  /*1fe0*/  ISETP.GT.U32.AND P0, PT, R8, 0xfd, PT ;  /* 0x000000fd0800780c */ /* 0x000fc80003f04070 */
[----:B------:R-:W-:-:S13]  /*1ff0*/  ISETP.GT.U32.OR P0, PT, R9, 0xfd, P0 ;  /* 0x000000fd0900780c */ /* 0x000fda0000704470 */
[----:B------:R-:W-:Y:S01]  /*2000*/  @!P0 IMAD.MOV.U32 R7, RZ, RZ, RZ ;  /* 0x000000ffff078224 */ /* 0x000fe200078e00ff */
[----:B------:R-:W-:Y:S06]  /*2010*/  @!P0 BRA `(.L_x_30) ;  /* 0x0000000000608947 */ /* 0x000fec0003800000 */
[----:B------:R-:W-:Y:S01]  /*2020*/  FSETP.GTU.FTZ.AND P0, PT, |R3|, +INF , PT ;  /* 0x7f8000000300780b */ /* 0x000fe20003f1c200 */
[----:B------:R-:W-:Y:S01]  /*2030*/  IMAD.MOV.U32 R2, RZ, RZ, R6 ;  /* 0x000000ffff027224 */ /* 0x000fe200078e0006 */
[----:B------:R-:W-:-:S04]  /*2040*/  FSETP.GTU.FTZ.AND P1, PT, |R6|, +INF , PT ;  /* 0x7f8000000600780b */ /* 0x000fc80003f3c200 */
[----:B------:R-:W-:-:S13]  /*2050*/  PLOP3.LUT P0, PT, P0, P1, PT, 0xf8, 0x8f ;  /* 0x00000000008f781c */ /* 0x000fda0000703f70 */
[----:B------:R-:W-:Y:S05]  /*2060*/  @P0 BRA `(.L_x_31) ;  /* 0x00000004004c0947 */ /* 0x000fea0003800000 */
[----:B------:R-:W-:-:S13]  /*2070*/  LOP3.LUT P0, RZ, R6, 0x7fffffff, R3, 0xc8, !PT ;  /* 0x7fffffff06ff7812 */ /* 0x000fda000780c803 */
[----:B------:R-:W-:Y:S05]  /*2080*/  @!P0 BRA `(.L_x_32) ;  /* 0x00000004003c8947 */ /* 0x000fea0003800000 */
[C---:B------:R-:W-:Y:S02]  /*2090*/  FSETP.NEU.FTZ.AND P1, PT, |R3|.reuse, +INF , PT ;  /* 0x7f8000000300780b */ /* 0x040fe40003f3d200 */
[----:B------:R-:W-:Y:S02]  /*20a0*/  FSETP.NEU.FTZ.AND P0, PT, |R2|, +INF , PT ;  /* 0x7f8000000200780b */ /* 0x000fe40003f1d200 */
[----:B------:R-:W-:-:S11]  /*20b0*/  FSETP.NEU.FTZ.AND P2, PT, |R3|, +INF , PT ;  /* 0x7f8000000300780b */ /* 0x000fd60003f5d200 */
[----:B------:R-:W-:Y:S05]  /*20c0*/  @!P0 BRA !P1, `(.L_x_32) ;  /* 0x00000004002c8947 */ /* 0x000fea0004800000 */
[----:B------:R-:W-:-:S04]  /*20d0*/  LOP3.LUT P1, RZ, R3, 0x7fffffff, RZ, 0xc0, !PT ;  /* 0x7fffffff03ff7812 */ /* 0x000fc8000782c0ff */
[----:B------:R-:W-:-:S13]  /*20e0*/  PLOP3.LUT P0, PT, P0, P1, PT, 0x2f, 0xf2 ;  /* 0x0000000000f2781c */ /* 0x000fda0000702577 */
[----:B------:R-:W-:Y:S05]  /*20f0*/  @P0 BRA `(.L_x_33) ;  /* 0x0000000400180947 */ /* 0x000fea0003800000 */
[----:B------:R-:W-:-:S04]  /*2100*/  LOP3.LUT P0, RZ, R6, 0x7fffffff, RZ, 0xc0, !PT ;  /* 0x7fffffff06ff7812 */ /* 0x000fc8000780c0ff */
[----:B------:R-:W-:-:S13]  /*2110*/  PLOP3.LUT P0, PT, P2, P0, PT, 0x2f, 0xf2 ;  /* 0x0000000000f2781c */ /* 0x000fda0001700577 */
[----:B------:R-:W-:Y:S05]  /*2120*/  @P0 BRA `(.L_x_34) ;  /* 0x0000000400000947 */ /* 0x000fea0003800000 */
[----:B------:R-:W-:Y:S02]  /*2130*/  ISETP.GE.AND P0, PT, R9, RZ, PT ;  /* 0x000000ff0900720c */ /* 0x000fe40003f06270 */
[----:B------:R-:W-:-:S11]  /*2140*/  ISETP.GE.AND P1, PT, R8, RZ, PT ;  /* 0x000000ff0800720c */ /* 0x000fd60003f26270 */
[----:B------:R-:W-:Y:S02]  /*2150*/  @P0 IMAD.MOV.U32 R7, RZ, RZ, RZ ;  /* 0x000000ffff070224 */ /* 0x000fe400078e00ff */
[----:B------:R-:W-:Y:S01]  /*2160*/  @!P0 FFMA R3, R3, 1.84467440737095516160e+19, RZ ;  /* 0x5f80000003038823 */ /* 0x000fe200000000ff */
[----:B------:R-:W-:Y:S02]  /*2170*/  @!P0 IMAD.MOV.U32 R7, RZ, RZ, -0x40 ;  /* 0xffffffc0ff078424 */ /* 0x000fe400078e00ff */
[----:B------:R-:W-:Y:S02]  /*2180*/  @!P1 FFMA R6, R2, 1.84467440737095516160e+19, RZ ;  /* 0x5f80000002069823 */ /* 0x000fe400000000ff */
[----:B------:R-:W-:-:S07]  /*2190*/  @!P1 VIADD R7, R7, 0x40 ;  /* 0x0000004007079836 */ /* 0x000fce0000000000 */
.L_x_30:
[----:B------:R-:W-:Y:S01]  /*21a0*/  LEA R9, R5, 0xc0800000, 0x17 ;  /* 0xc080000005097811 */ /* 0x000fe200078eb8ff */
[----:B------:R-:W-:Y:S04]  /*21b0*/  BSSY.RECONVERGENT B3, `(.L_x_35) ;  /* 0x0000036000037945 */ /* 0x000fe80003800200 */
[----:B------:R-:W-:Y:S02]  /*21c0*/  IMAD.IADD R9, R6, 0x1, -R9 ;  /* 0x0000000106097824 */ /* 0x000fe400078e0a09 */
[----:B------:R-:W-:Y:S02]  /*21d0*/  VIADD R6, R10, 0xffffff81 ;  /* 0xffffff810a067836 */ /* 0x000fe40000000000 */
[----:B------:R-:W0:Y:S01]  /*21e0*/  MUFU.RCP R8, R9 ;  /* 0x0000000900087308 */ /* 0x000e220000001000 */
[----:B------:R-:W-:Y:S01]  /*21f0*/  FADD.FTZ R11, -R9, -RZ ;  /* 0x800000ff090b7221 */ /* 0x000fe20000010100 */
[C---:B------:R-:W-:Y:S01]  /*2200*/  IMAD R2, R6.reuse, -0x800000, R3 ;  /* 0xff80000006027824 */ /* 0x040fe200078e0203 */
[----:B------:R-:W-:-:S05]  /*2210*/  IADD3 R6, PT, PT, R6, 0x7f, -R5 ;  /* 0x0000007f06067810 */ /* 0x000fca0007ffe805 */
[----:B------:R-:W-:Y:S02]  /*2220*/  IMAD.IADD R6, R6, 0x1, R7 ;  /* 0x0000000106067824 */ /* 0x000fe400078e0207 */
[----:B0-----:R-:W-:-:S04]  /*2230*/  FFMA R13, R8, R11, 1 ;  /* 0x3f800000080d7423 */ /* 0x001fc8000000000b */
[----:B------:R-:W-:-:S04]  /*2240*/  FFMA R10, R8, R13, R8 ;  /* 0x0000000d080a7223 */ /* 0x000fc80000000008 */
[----:B------:R-:W-:-:S04]  /*2250*/  FFMA R3, R2, R10, RZ ;  /* 0x0000000a02037223 */ /* 0x000fc800000000ff */
[----:B------:R-:W-:-:S04]  /*2260*/  FFMA R8, R11, R3, R2 ;  /* 0x000000030b087223 */ /* 0x000fc80000000002 */
[----:B------:R-:W-:-:S04]  /*2270*/  FFMA R13, R10, R8, R3 ;  /* 0x000000080a0d7223 */ /* 0x000fc80000000003 */
[----:B------:R-:W-:-:S04]  /*2280*/  FFMA R8, R11, R13, R2 ;  /* 0x0000000d0b087223 */ /* 0x000fc80000000002 */
[----:B------:R-:W-:-:S05]  /*2290*/  FFMA R2, R10, R8, R13 ;  /* 0x000000080a027223 */ /* 0x000fca000000000d */
[----:B------:R-:W-:-:S04]  /*22a0*/  SHF.R.U32.HI R3, RZ, 0x17, R2 ;  /* 0x00000017ff037819 */ /* 0x000fc80000011602 */
[----:B------:R-:W-:-:S05]  /*22b0*/  LOP3.LUT R3, R3, 0xff, RZ, 0xc0, !PT ;  /* 0x000000ff03037812 */ /* 0x000fca00078ec0ff */
[----:B------:R-:W-:-:S04]  /*22c0*/  IMAD.IADD R7, R3, 0x1, R6 ;  /* 0x0000000103077824 */ /* 0x000fc800078e0206 */
[----:B------:R-:W-:-:S05]  /*22d0*/  VIADD R3, R7, 0xffffffff ;  /* 0xffffffff07037836 */ /* 0x000fca0000000000 */
[----:B------:R-:W-:-:S13]  /*22e0*/  ISETP.GE.U32.AND P0, PT, R3, 0xfe, PT ;  /* 0x000000fe0300780c */ /* 0x000fda0003f06070 */
[----:B------:R-:W-:Y:S05]  /*22f0*/  @!P0 BRA `(.L_x_36) ;  /* 0x0000000000808947 */ /* 0x000fea0003800000 */
[----:B------:R-:W-:-:S13]  /*2300*/  ISETP.GT.AND P0, PT, R7, 0xfe, PT ;  /* 0x000000fe0700780c */ /* 0x000fda0003f04270 */
[----:B------:R-:W-:Y:S05]  /*2310*/  @P0 BRA `(.L_x_37) ;  /* 0x00000000006c0947 */ /* 0x000fea0003800000 */
[----:B------:R-:W-:-:S13]  /*2320*/  ISETP.GE.AND P0, PT, R7, 0x1, PT ;  /* 0x000000010700780c */ /* 0x000fda0003f06270 */
[----:B------:R-:W-:Y:S05]  /*2330*/  @P0 BRA `(.L_x_38) ;  /* 0x0000000000740947 */ /* 0x000fea0003800000 */
[----:B------:R-:W-:Y:S02]  /*2340*/  ISETP.GE.AND P0, PT, R7, -0x18, PT ;  /* 0xffffffe80700780c */ /* 0x000fe40003f06270 */
[----:B------:R-:W-:-:S11]  /*2350*/  LOP3.LUT R2, R2, 0x80000000, RZ, 0xc0, !PT ;  /* 0x8000000002027812 */ /* 0x000fd600078ec0ff */
[----:B------:R-:W-:Y:S05]  /*2360*/  @!P0 BRA `(.L_x_38) ;  /* 0x0000000000688947 */ /* 0x000fea0003800000 */
[CCC-:B------:R-:W-:Y:S01]  /*2370*/  FFMA.RZ R3, R10.reuse, R8.reuse, R13.reuse ;  /* 0x000000080a037223 */ /* 0x1c0fe2000000c00d */
[CCC-:B------:R-:W-:Y:S01]  /*2380*/  FFMA.RM R6, R10.reuse, R8.reuse, R13.reuse ;  /* 0x000000080a067223 */ /* 0x1c0fe2000000400d */
[C---:B------:R-:W-:Y:S02]  /*2390*/  ISETP.NE.AND P2, PT, R7.reuse, RZ, PT ;  /* 0x000000ff0700720c */ /* 0x040fe40003f45270 */
[----:B------:R-:W-:Y:S02]  /*23a0*/  ISETP.NE.AND P1, PT, R7, RZ, PT ;  /* 0x000000ff0700720c */ /* 0x000fe40003f25270 */
[----:B------:R-:W-:Y:S01]  /*23b0*/  LOP3.LUT R5, R3, 0x7fffff, RZ, 0xc0, !PT ;  /* 0x007fffff03057812 */ /* 0x000fe200078ec0ff */
[----:B------:R-:W-:Y:S01]  /*23c0*/  FFMA.RP R3, R10, R8, R13 ;  /* 0x000000080a037223 */ /* 0x000fe2000000800d */
[----:B------:R-:W-:Y:S02]  /*23d0*/  VIADD R8, R7, 0x20 ;  /* 0x0000002007087836 */ /* 0x000fe40000000000 */
[----:B------:R-:W-:Y:S01]  /*23e0*/  LOP3.LUT R5, R5, 0x800000, RZ, 0xfc, !PT ;  /* 0x0080000005057812 */ /* 0x000fe200078efcff */
[----:B------:R-:W-:Y:S01]  /*23f0*/  IMAD.MOV R7, RZ, RZ, -R7 ;  /* 0x000000ffff077224 */ /* 0x000fe200078e0a07 */
[----:B------:R-:W-:-:S02]  /*2400*/  FSETP.NEU.FTZ.AND P0, PT, R3, R6, PT ;  /* 0x000000060300720b */ /* 0x000fc40003f1d000 */
[----:B------:R-:W-:Y:S02]  /*2410*/  SHF.L.U32 R8, R5, R8, RZ ;  /* 0x0000000805087219 */ /* 0x000fe400000006ff */
[----:B------:R-:W-:Y:S02]  /*2420*/  SEL R6, R7, RZ, P2 ;  /* 0x000000ff07067207 */ /* 0x000fe40001000000 */
[----:B------:R-:W-:Y:S02]  /*2430*/  ISETP.NE.AND P1, PT, R8, RZ, P1 ;  /* 0x000000ff0800720c */ /* 0x000fe40000f25270 */
[----:B------:R-:W-:Y:S02]  /*2440*/  SHF.R.U32.HI R6, RZ, R6, R5 ;  /* 0x00000006ff067219 */ /* 0x000fe40000011605 */
[----:B------:R-:W-:Y:S02]  /*2450*/  PLOP3.LUT P0, PT, P0, P1, PT, 0xf8, 0x8f ;  /* 0x00000000008f781c */ /* 0x000fe40000703f70 */
[----:B------:R-:W-:-:S02]  /*2460*/  SHF.R.U32.HI R8, RZ, 0x1, R6 ;  /* 0x00000001ff087819 */ /* 0x000fc40000011606 */
[----:B------:R-:W-:-:S04]  /*2470*/  SEL R3, RZ, 0x1, !P0 ;  /* 0x00000001ff037807 */ /* 0x000fc80004000000 */
[----:B------:R-:W-:-:S04]  /*2480*/  LOP3.LUT R3, R3, 0x1, R8, 0xf8, !PT ;  /* 0x0000000103037812 */ /* 0x000fc800078ef808 */
[----:B------:R-:W-:-:S05]  /*2490*/  LOP3.LUT R3, R3, R6, RZ, 0xc0, !PT ;  /* 0x0000000603037212 */ /* 0x000fca00078ec0ff */
[----:B------:R-:W-:-:S05]  /*24a0*/  IMAD.IADD R3, R8, 0x1, R3 ;  /* 0x0000000108037824 */ /* 0x000fca00078e0203 */
[----:B------:R-:W-:Y:S01]  /*24b0*/  LOP3.LUT R2, R3, R2, RZ, 0xfc, !PT ;  /* 0x0000000203027212 */ /* 0x000fe200078efcff */
[----:B------:R-:W-:Y:S06]  /*24c0*/  BRA `(.L_x_38) ;  /* 0x0000000000107947 */ /* 0x000fec0003800000 */
.L_x_37:
[----:B------:R-:W-:-:S04]  /*24d0*/  LOP3.LUT R2, R2, 0x80000000, RZ, 0xc0, !PT ;  /* 0x8000000002027812 */ /* 0x000fc800078ec0ff */
[----:B------:R-:W-:Y:S01]  /*24e0*/  LOP3.LUT R2, R2, 0x7f800000, RZ, 0xfc, !PT ;  /* 0x7f80000002027812 */ /* 0x000fe200078efcff */
[----:B------:R-:W-:Y:S06]  /*24f0*/  BRA `(.L_x_38) ;  /* 0x0000000000047947 */ /* 0x000fec0003800000 */
.L_x_36:
[----:B------:R-:W-:-:S07]  /*2500*/  IMAD R2, R6, 0x800000, R2 ;  /* 0x0080000006027824 */ /* 0x000fce00078e0202 */
.L_x_38:
[----:B------:R-:W-:Y:S05]  /*2510*/  BSYNC.RECONVERGENT B3 ;  /* 0x0000000000037941 */ /* 0x000fea0003800200 */
.L_x_35:
[----:B------:R-:W-:Y:S05]  /*2520*/  BRA `(.L_x_39) ;  /* 0x0000000000207947 */ /* 0x000fea0003800000 */
.L_x_34:
[----:B------:R-:W-:-:S04]  /*2530*/  LOP3.LUT R2, R6, 0x80000000, R3, 0x48, !PT ;  /* 0x8000000006027812 */ /* 0x000fc800078e4803 */
[----:B------:R-:W-:Y:S01]  /*2540*/  LOP3.LUT R2, R2, 0x7f800000, RZ, 0xfc, !PT ;  /* 0x7f80000002027812 */ /* 0x000fe200078efcff */
[----:B------:R-:W-:Y:S06]  /*2550*/  BRA `(.L_x_39) ;  /* 0x0000000000147947 */ /* 0x000fec0003800000 */
.L_x_33:
[----:B------:R-:W-:Y:S01]  /*2560*/  LOP3.LUT R2, R6, 0x80000000, R3, 0x48, !PT ;  /* 0x8000000006027812 */ /* 0x000fe200078e4803 */
[----:B------:R-:W-:Y:S06]  /*2570*/  BRA `(.L_x_39) ;  /* 0x00000000000c7947 */ /* 0x000fec0003800000 */
.L_x_32:
[----:B------:R-:W0:Y:S01]  /*2580*/  MUFU.RSQ R2, -QNAN ;  /* 0xffc0000000027908 */ /* 0x000e220000001400 */
[----:B------:R-:W-:Y:S05]  /*2590*/  BRA `(.L_x_39) ;  /* 0x0000000000047947 */ /* 0x000fea0003800000 */
.L_x_31:
[----:B------:R-:W-:-:S07]  /*25a0*/  FADD.FTZ R2, R3, R2 ;  /* 0x0000000203027221 */ /* 0x000fce0000010000 */
.L_x_39:
[----:B------:R-:W-:Y:S05]  /*25b0*/  BSYNC.RECONVERGENT B1 ;  /* 0x0000000000017941 */ /* 0x000fea0003800200 */
.L_x_29:
[----:B------:R-:W-:-:S04]  /*25c0*/  IMAD.MOV.U32 R5, RZ, RZ, 0x0 ;  /* 0x00000000ff057424 */ /* 0x000fc800078e00ff */
[----:B0-----:R-:W-:Y:S05]  /*25d0*/  RET.REL.NODEC R4 `(_Z18findBestGuessPairsPcS_PhPiPfii) ;  /* 0xffffffd804887950 */ /* 0x001fea0003c3ffff */
.L_x_40:
[----:B------:R-:W-:-:S00]  /*25e0*/  BRA `(.L_x_40) ;  /* 0xfffffffc00fc7947 */ /* 0x000fc0000383ffff */
[----:B------:R-:W-:-:S00]  /*25f0*/  NOP ;  /* 0x0000000000007918 */ /* 0x000fc00000000000 */
        /* <DEDUP_REMOVED lines=8> */
.L_x_62:


//--------------------- .text._Z17calculateAllHintsPcS_Phii --------------------------
	.section	.text._Z17calculateAllHintsPcS_Phii,"ax",@progbits
	.align	128
        .global         _Z17calculateAllHintsPcS_Phii
        .type           _Z17calculateAllHintsPcS_Phii,@function
        .size           _Z17calculateAllHintsPcS_Phii,(.L_x_64 - _Z17calculateAllHintsPcS_Phii)
        .other          _Z17calculateAllHintsPcS_Phii,@"STO_CUDA_ENTRY STV_DEFAULT"
_Z17calculateAllHintsPcS_Phii:
.text._Z17calculateAllHintsPcS_Phii:
[----:B------:R-:W-:Y:S01]  /*0000*/  LDC R1, c[0x0][0x37c] ;  /* 0x0000df00ff017b82 */ /* 0x000fe20000000800 */
[----:B------:R-:W0:Y:S07]  /*0010*/  S2R R5, SR_TID.X ;  /* 0x0000000000057919 */ /* 0x000e2e0000002100 */
[----:B------:R-:W0:Y:S08]  /*0020*/  S2UR UR4, SR_CTAID.X ;  /* 0x00000000000479c3 */ /* 0x000e300000002500 */
[----:B------:R-:W0:Y:S08]  /*0030*/  LDC R0, c[0x0][0x360] ;  /* 0x0000d800ff007b82 */ /* 0x000e300000000800 */
[----:B------:R-:W1:Y:S01]  /*0040*/  LDC.64 R2, c[0x0][0x398] ;  /* 0x0000e600ff027b82 */ /* 0x000e620000000a00 */
[----:B0-----:R-:W-:-:S02]  /*0050*/  IMAD R0, R0, UR4, R5 ;  /* 0x0000000400007c24 */ /* 0x001fc4000f8e0205 */
[----:B-1----:R-:W-:-:S05]  /*0060*/  IMAD R5, R3, R2, RZ ;  /* 0x0000000203057224 */ /* 0x002fca00078e02ff */
[----:B------:R-:W-:-:S13]  /*0070*/  ISETP.GE.AND P0, PT, R0, R5, PT ;  /* 0x000000050000720c */ /* 0x000fda0003f06270 */
[----:B------:R-:W-:Y:S05]  /*0080*/  @P0 EXIT ;  /* 0x000000000000094d */ /* 0x000fea0003800000 */
[----:B------:R-:W-:Y:S01]  /*0090*/  IABS R7, R3 ;  /* 0x0000000300077213 */ /* 0x000fe20000000000 */
[----:B------:R-:W0:Y:S03]  /*00a0*/  LDCU.128 UR8, c[0x0][0x380] ;  /* 0x00007000ff0877ac */ /* 0x000e260008000c00 */
[----:B------:R-:W1:Y:S01]  /*00b0*/  I2F.RP R2, R7 ;  /* 0x0000000700027306 */ /* 0x000e620000209400 */
[----:B------:R-:W2:Y:S07]  /*00c0*/  LDCU.64 UR4, c[0x0][0x358] ;  /* 0x00006b00ff0477ac */ /* 0x000eae0008000a00 */
[----:B-1----:R-:W1:Y:S02]  /*00d0*/  MUFU.RCP R2, R2 ;  /* 0x0000000200027308 */ /* 0x002e640000001000 */
[----:B-1----:R-:W-:-:S06]  /*00e0*/  VIADD R4, R2, 0xffffffe ;  /* 0x0ffffffe02047836 */ /* 0x002fcc0000000000 */
[----:B------:R1:W3:Y:S02]  /*00f0*/  F2I.FTZ.U32.TRUNC.NTZ R5, R4 ;  /* 0x0000000400057305 */ /* 0x0002e4000021f000 */
[----:B-1----:R-:W-:Y:S02]  /*0100*/  IMAD.MOV.U32 R4, RZ, RZ, RZ ;  /* 0x000000ffff047224 */ /* 0x002fe400078e00ff */
[----:B---3--:R-:W-:-:S04]  /*0110*/  IMAD.MOV R6, RZ, RZ, -R5 ;  /* 0x000000ffff067224 */ /* 0x008fc800078e0a05 */
[----:B------:R-:W-:Y:S01]  /*0120*/  IMAD R9, R6, R7, RZ ;  /* 0x0000000706097224 */ /* 0x000fe200078e02ff */
[----:B------:R-:W-:-:S03]  /*0130*/  IABS R6, R0 ;  /* 0x0000000000067213 */ /* 0x000fc60000000000 */
[----:B------:R-:W-:-:S06]  /*0140*/  IMAD.HI.U32 R5, R5, R9, R4 ;  /* 0x0000000905057227 */ /* 0x000fcc00078e0004 */
[----:B------:R-:W-:-:S04]  /*0150*/  IMAD.HI.U32 R5, R5, R6, RZ ;  /* 0x0000000605057227 */ /* 0x000fc800078e00ff */
[----:B------:R-:W-:-:S04]  /*0160*/  IMAD.MOV R2, RZ, RZ, -R5 ;  /* 0x000000ffff027224 */ /* 0x000fc800078e0a05 */
[----:B------:R-:W-:-:S05]  /*0170*/  IMAD R2, R7, R2, R6 ;  /* 0x0000000207027224 */ /* 0x000fca00078e0206 */
[----:B------:R-:W-:-:S13]  /*0180*/  ISETP.GT.U32.AND P1, PT, R7, R2, PT ;  /* 0x000000020700720c */ /* 0x000fda0003f24070 */
[----:B------:R-:W-:Y:S02]  /*0190*/  @!P1 IMAD.IADD R2, R2, 0x1, -R7 ;  /* 0x0000000102029824 */ /* 0x000fe400078e0a07 */
[----:B------:R-:W-:Y:S01]  /*01a0*/  @!P1 VIADD R5, R5, 0x1 ;  /* 0x0000000105059836 */ /* 0x000fe20000000000 */
[----:B------:R-:W-:Y:S02]  /*01b0*/  ISETP.NE.AND P1, PT, R3, RZ, PT ;  /* 0x000000ff0300720c */ /* 0x000fe40003f25270 */
[----:B------:R-:W-:Y:S02]  /*01c0*/  ISETP.GE.U32.AND P0, PT, R2, R7, PT ;  /* 0x000000070200720c */ /* 0x000fe40003f06070 */
[----:B------:R-:W-:-:S04]  /*01d0*/  LOP3.LUT R2, R0, R3, RZ, 0x3c, !PT ;  /* 0x0000000300027212 */ /* 0x000fc800078e3cff */
[----:B------:R-:W-:-:S07]  /*01e0*/  ISETP.GE.AND P2, PT, R2, RZ, PT ;  /* 0x000000ff0200720c */ /* 0x000fce0003f46270 */
[----:B------:R-:W-:-:S06]  /*01f0*/  @P0 VIADD R5, R5, 0x1 ;  /* 0x0000000105050836 */ /* 0x000fcc0000000000 */
[----:B------:R-:W-:Y:S01]  /*0200*/  @!P2 IMAD.MOV R5, RZ, RZ, -R5 ;  /* 0x000000ffff05a224 */ /* 0x000fe200078e0a05 */
[----:B------:R-:W-:-:S05]  /*0210*/  @!P1 LOP3.LUT R5, RZ, R3, RZ, 0x33, !PT ;  /* 0x00000003ff059212 */ /* 0x000fca00078e33ff */
[----:B------:R-:W-:Y:S02]  /*0220*/  IMAD.MOV R2, RZ, RZ, -R5 ;  /* 0x000000ffff027224 */ /* 0x000fe400078e0a05 */
[----:B------:R-:W-:Y:S02]  /*0230*/  IMAD R5, R5, 0x6, RZ ;  /* 0x0000000605057824 */ /* 0x000fe400078e02ff */
[----:B------:R-:W-:-:S03]  /*0240*/  IMAD R3, R3, R2, R0 ;  /* 0x0000000203037224 */ /* 0x000fc600078e0200 */
[----:B0-----:R-:W-:Y:S01]  /*0250*/  IADD3 R12, P0, PT, R5, UR8, RZ ;  /* 0x00000008050c7c10 */ /* 0x001fe2000ff1e0ff */
[----:B------:R-:W-:-:S03]  /*0260*/  IMAD R3, R3, 0x6, RZ ;  /* 0x0000000603037824 */ /* 0x000fc600078e02ff */
[----:B------:R-:W-:Y:S02]  /*0270*/  LEA.HI.X.SX32 R13, R5, UR9, 0x1, P0 ;  /* 0x00000009050d7c11 */ /* 0x000fe400080f0eff */
[----:B------:R-:W-:-:S03]  /*0280*/  IADD3 R14, P1, PT, R3, UR10, RZ ;  /* 0x0000000a030e7c10 */ /* 0x000fc6000ff3e0ff */
[----:B--2---:R-:W2:Y:S01]  /*0290*/  LDG.E.U8 R2, desc[UR4][R12.64] ;  /* 0x000000040c027981 */ /* 0x004ea2000c1e1100 */
[----:B------:R-:W-:-:S03]  /*02a0*/  LEA.HI.X.SX32 R15, R3, UR11, 0x1, P1 ;  /* 0x0000000b030f7c11 */ /* 0x000fc600088f0eff */
[----:B------:R-:W3:Y:S04]  /*02b0*/  LDG.E.U8 R3, desc[UR4][R12.64+0x4] ;  /* 0x000004040c037981 */ /* 0x000ee8000c1e1100 */
[----:B------:R-:W2:Y:S04]  /*02c0*/  LDG.E.U8 R8, desc[UR4][R14.64] ;  /* 0x000000040e087981 */ /* 0x000ea8000c1e1100 */
[----:B------:R-:W3:Y:S04]  /*02d0*/  LDG.E.U8 R16, desc[UR4][R14.64+0x4] ;  /* 0x000004040e107981 */ /* 0x000ee8000c1e1100 */
[----:B------:R-:W4:Y:S04]  /*02e0*/  LDG.E.U8 R5, desc[UR4][R12.64+0x3] ;  /* 0x000003040c057981 */ /* 0x000f28000c1e1100 */
[----:B------:R-:W4:Y:S04]  /*02f0*/  LDG.E.U8 R4, desc[UR4][R14.64+0x3] ;  /* 0x000003040e047981 */ /* 0x000f28000c1e1100 */
[----:B------:R-:W5:Y:S04]  /*0300*/  LDG.E.U8 R7, desc[UR4][R12.64+0x2] ;  /* 0x000002040c077981 */ /* 0x000f68000c1e1100 */
[----:B------:R-:W5:Y:S04]  /*0310*/  LDG.E.U8 R6, desc[UR4][R14.64+0x2] ;  /* 0x000002040e067981 */ /* 0x000f68000c1e1100 */
[----:B------:R-:W5:Y:S04]  /*0320*/  LDG.E.U8 R9, desc[UR4][R12.64+0x1] ;  /* 0x000001040c097981 */ /* 0x000f68000c1e1100 */
[----:B------:R-:W5:Y:S01]  /*0330*/  LDG.E.U8 R10, desc[UR4][R14.64+0x1] ;  /* 0x000001040e0a7981 */ /* 0x000f62000c1e1100 */
[----:B------:R-:W-:Y:S01]  /*0340*/  BSSY.RECONVERGENT B0, `(.L_x_41) ;  /* 0x0000028000007945 */ /* 0x000fe20003800200 */
[----:B--2---:R-:W-:-:S04]  /*0350*/  ISETP.NE.AND P3, PT, R2, R8, PT ;  /* 0x000000080200720c */ /* 0x004fc80003f65270 */
[----:B---3--:R-:W-:Y:S02]  /*0360*/  ISETP.NE.AND P6, PT, R3, R16, P3 ;  /* 0x000000100300720c */ /* 0x008fe40001fc5270 */
[----:B------:R-:W-:Y:S02]  /*0370*/  ISETP.NE.AND P0, PT, R2, R8, PT ;  /* 0x000000080200720c */ /* 0x000fe40003f05270 */
[----:B----4-:R-:W-:Y:S02]  /*0380*/  ISETP.NE.AND P1, PT, R5, R4, P3 ;  /* 0x000000040500720c */ /* 0x010fe40001f25270 */
[----:B------:R-:W-:-:S03]  /*0390*/  SEL R11, RZ, 0x2, P0 ;  /* 0x00000002ff0b7807 */ /* 0x000fc60000000000 */
[C---:B------:R-:W-:Y:S02]  /*03a0*/  @P3 ISETP.NE.AND P4, PT, R2.reuse, R16, PT ;  /* 0x000000100200320c */ /* 0x040fe40003f85270 */
[----:B-----5:R-:W-:Y:S02]  /*03b0*/  ISETP.NE.AND P5, PT, R7, R6, P3 ;  /* 0x000000060700720c */ /* 0x020fe40001fa5270 */
[----:B------:R-:W-:Y:S02]  /*03c0*/  @P6 SEL R11, R11, 0x1, P4 ;  /* 0x000000010b0b6807 */ /* 0x000fe40002000000 */
[C---:B------:R-:W-:Y:S02]  /*03d0*/  @P3 ISETP.NE.AND P6, PT, R2.reuse, R4, PT ;  /* 0x000000040200320c */ /* 0x040fe40003fc5270 */
[----:B------:R-:W-:Y:S02]  /*03e0*/  @P3 ISETP.NE.AND P4, PT, R2, R6, PT ;  /* 0x000000060200320c */ /* 0x000fe40003f85270 */
[----:B------:R-:W-:-:S02]  /*03f0*/  @P1 SEL R11, R11, 0x1, P6 ;  /* 0x000000010b0b1807 */ /* 0x000fc40003000000 */
[----:B------:R-:W-:-:S03]  /*0400*/  ISETP.NE.AND P2, PT, R9, R10, P3 ;  /* 0x0000000a0900720c */ /* 0x000fc60001f45270 */
[----:B------:R-:W-:Y:S02]  /*0410*/  @P5 SEL R11, R11, 0x1, P4 ;  /* 0x000000010b0b5807 */ /* 0x000fe40002000000 */
[CC--:B------:R-:W-:Y:S02]  /*0420*/  ISETP.NE.AND P4, PT, R9.reuse, R10.reuse, PT ;  /* 0x0000000a0900720c */ /* 0x0c0fe40003f85270 */
[-C--:B------:R-:W-:Y:S02]  /*0430*/  ISETP.NE.AND P1, PT, R9, R10.reuse, PT ;  /* 0x0000000a0900720c */ /* 0x080fe40003f25270 */
[----:B------:R-:W-:Y:S02]  /*0440*/  @P3 ISETP.NE.AND P6, PT, R2, R10, PT ;  /* 0x0000000a0200320c */ /* 0x000fe40003fc5270 */
[----:B------:R-:W-:Y:S02]  /*0450*/  SEL R14, RZ, 0x2, P1 ;  /* 0x00000002ff0e7807 */ /* 0x000fe40000800000 */
[----:B------:R-:W-:-:S05]  /*0460*/  @P2 SEL R11, R11, 0x1, P6 ;  /* 0x000000010b0b2807 */ /* 0x000fca0003000000 */
[----:B------:R-:W-:Y:S05]  /*0470*/  @!P4 BRA `(.L_x_42) ;  /* 0x000000000050c947 */ /* 0x000fea0003800000 */
[----:B------:R-:W-:Y:S02]  /*0480*/  ISETP.NE.AND P2, PT, R9, R8, PT ;  /* 0x000000080900720c */ /* 0x000fe40003f45270 */
[----:B------:R-:W-:-:S04]  /*0490*/  LOP3.LUT R12, R11, 0xff, RZ, 0xc0, !PT ;  /* 0x000000ff0b0c7812 */ /* 0x000fc800078ec0ff */
[C---:B------:R-:W-:Y:S02]  /*04a0*/  ISETP.NE.AND P2, PT, R12.reuse, 0x2, !P2 ;  /* 0x000000020c00780c */ /* 0x040fe40005745270 */
[----:B------:R-:W-:-:S13]  /*04b0*/  ISETP.NE.OR P3, PT, R12, 0x1, P0 ;  /* 0x000000010c00780c */ /* 0x000fda0000765670 */
[----:B------:R-:W-:Y:S05]  /*04c0*/  @P3 BRA P2, `(.L_x_43) ;  /* 0x0000000000383947 */ /* 0x000fea0001000000 */
[-C--:B------:R-:W-:Y:S02]  /*04d0*/  ISETP.NE.AND P2, PT, R9, R6.reuse, PT ;  /* 0x000000060900720c */ /* 0x080fe40003f45270 */
[----:B------:R-:W-:Y:S02]  /*04e0*/  ISETP.NE.AND P3, PT, R2, R9, PT ;  /* 0x000000090200720c */ /* 0x000fe40003f65270 */
[----:B------:R-:W-:Y:S02]  /*04f0*/  ISETP.EQ.OR P2, PT, R7, R6, P2 ;  /* 0x000000060700720c */ /* 0x000fe40001742670 */
[----:B------:R-:W-:-:S13]  /*0500*/  ISETP.NE.OR P3, PT, R12, 0x1, P3 ;  /* 0x000000010c00780c */ /* 0x000fda0001f65670 */
[----:B------:R-:W-:Y:S05]  /*0510*/  @P3 BRA !P2, `(.L_x_43) ;  /* 0x0000000000243947 */ /* 0x000fea0005000000 */
[----:B------:R-:W-:-:S04]  /*0520*/  ISETP.NE.AND P2, PT, R9, R4, PT ;  /* 0x000000040900720c */ /* 0x000fc80003f45270 */
[----:B------:R-:W-:-:S13]  /*0530*/  ISETP.EQ.OR P2, PT, R5, R4, P2 ;  /* 0x000000040500720c */ /* 0x000fda0001742670 */
[----:B------:R-:W-:Y:S05]  /*0540*/  @P3 BRA !P2, `(.L_x_43) ;  /* 0x0000000000183947 */ /* 0x000fea0005000000 */
[----:B------:R-:W-:Y:S02]  /*0550*/  ISETP.NE.AND P3, PT, R2, R9, PT ;  /* 0x000000090200720c */ /* 0x000fe40003f65270 */
[-C--:B------:R-:W-:Y:S02]  /*0560*/  ISETP.NE.AND P2, PT, R9, R16.reuse, PT ;  /* 0x000000100900720c */ /* 0x080fe40003f45270 */
[----:B------:R-:W-:Y:S02]  /*0570*/  ISETP.EQ.AND P3, PT, R12, 0x1, !P3 ;  /* 0x000000010c00780c */ /* 0x000fe40005f62270 */
[----:B------:R-:W-:-:S04]  /*0580*/  ISETP.EQ.OR P2, PT, R3, R16, P2 ;  /* 0x000000100300720c */ /* 0x000fc80001742670 */
[----:B------:R-:W-:-:S13]  /*0590*/  PLOP3.LUT P2, PT, P2, P3, PT, 0xf8, 0x8f ;  /* 0x00000000008f781c */ /* 0x000fda0001747f70 */
[----:B------:R-:W-:Y:S05]  /*05a0*/  @P2 BRA `(.L_x_42) ;  /* 0x0000000000042947 */ /* 0x000fea0003800000 */
.L_x_43:
[----:B------:R-:W-:-:S07]  /*05b0*/  IMAD.MOV.U32 R14, RZ, RZ, 0x1 ;  /* 0x00000001ff0e7424 */ /* 0x000fce00078e00ff */
.L_x_42:
[----:B------:R-:W-:Y:S05]  /*05c0*/  BSYNC.RECONVERGENT B0 ;  /* 0x0000000000007941 */ /* 0x000fea0003800200 */
.L_x_41:
[CC--:B------:R-:W-:Y:S01]  /*05d0*/  ISETP.NE.AND P3, PT, R7.reuse, R6.reuse, PT ;  /* 0x000000060700720c */ /* 0x0c0fe20003f65270 */
[----:B------:R-:W-:Y:S01]  /*05e0*/  BSSY.RECONVERGENT B0, `(.L_x_44) ;  /* 0x0000027000007945 */ /* 0x000fe20003800200 */
[----:B------:R-:W-:-:S04]  /*05f0*/  ISETP.NE.AND P2, PT, R7, R6, PT ;  /* 0x000000060700720c */ /* 0x000fc80003f45270 */
[----:B------:R-:W-:-:S07]  /*0600*/  SEL R12, RZ, 0x2, P2 ;  /* 0x00000002ff0c7807 */ /* 0x000fce0001000000 */
[----:B------:R-:W-:Y:S05]  /*0610*/  @!P3 BRA `(.L_x_45) ;  /* 0x00000000008cb947 */ /* 0x000fea0003800000 */
[----:B------:R-:W-:Y:S02]  /*0620*/  PRMT R13, R14, 0x9910, RZ ;  /* 0x000099100e0d7816 */ /* 0x000fe400000000ff */
[-C--:B------:R-:W-:Y:S02]  /*0630*/  ISETP.NE.AND P3, PT, R7, R8.reuse, PT ;  /* 0x000000080700720c */ /* 0x080fe40003f65270 */
[----:B------:R-:W-:Y:S02]  /*0640*/  LOP3.LUT R17, R11, 0xff, RZ, 0xc0, !PT ;  /* 0x000000ff0b117812 */ /* 0x000fe400078ec0ff */
[----:B------:R-:W-:Y:S02]  /*0650*/  ISETP.NE.AND P5, PT, R9, R8, PT ;  /* 0x000000080900720c */ /* 0x000fe40003fa5270 */
[C---:B------:R-:W-:Y:S02]  /*0660*/  ISETP.NE.AND P3, PT, R17.reuse, 0x2, !P3 ;  /* 0x000000021100780c */ /* 0x040fe40005f65270 */
[----:B------:R-:W-:-:S02]  /*0670*/  ISETP.NE.OR P4, PT, R17, 0x1, P0 ;  /* 0x000000011100780c */ /* 0x000fc40000785670 */
[----:B------:R-:W-:-:S04]  /*0680*/  ISETP.NE.OR P5, PT, R13, 0x1, P5 ;  /* 0x000000010d00780c */ /* 0x000fc80002fa5670 */
[----:B------:R-:W-:-:S13]  /*0690*/  PLOP3.LUT P3, PT, P5, P3, P4, 0x80, 0x0 ;  /* 0x000000000000781c */ /* 0x000fda0002f67040 */
[----:B------:R-:W-:Y:S05]  /*06a0*/  @P3 BRA `(.L_x_46) ;  /* 0x0000000000643947 */ /* 0x000fea0003800000 */
[----:B------:R-:W-:-:S04]  /*06b0*/  ISETP.NE.AND P3, PT, R7, R10, PT ;  /* 0x0000000a0700720c */ /* 0x000fc80003f65270 */
[----:B------:R-:W-:-:S13]  /*06c0*/  ISETP.EQ.OR P3, PT, R13, 0x2, P3 ;  /* 0x000000020d00780c */ /* 0x000fda0001f62670 */
[----:B------:R-:W-:Y:S05]  /*06d0*/  @P3 BRA `(.L_x_47) ;  /* 0x0000000000143947 */ /* 0x000fea0003800000 */
[----:B------:R-:W-:Y:S02]  /*06e0*/  LOP3.LUT R15, R14, 0xff, RZ, 0xc0, !PT ;  /* 0x000000ff0e0f7812 */ /* 0x000fe400078ec0ff */
[----:B------:R-:W-:Y:S02]  /*06f0*/  ISETP.NE.AND P3, PT, R2, R10, PT ;  /* 0x0000000a0200720c */ /* 0x000fe40003f65270 */
[----:B------:R-:W-:Y:S02]  /*0700*/  ISETP.NE.OR P4, PT, R15, 0x1, P1 ;  /* 0x000000010f00780c */ /* 0x000fe40000f85670 */
[----:B------:R-:W-:-:S13]  /*0710*/  ISETP.NE.OR P3, PT, R17, 0x1, P3 ;  /* 0x000000011100780c */ /* 0x000fda0001f65670 */
[----:B------:R-:W-:Y:S05]  /*0720*/  @P4 BRA P3, `(.L_x_46) ;  /* 0x0000000000444947 */ /* 0x000fea0001800000 */
.L_x_47:
[----:B------:R-:W-:-:S04]  /*0730*/  ISETP.NE.AND P3, PT, R7, R4, PT ;  /* 0x000000040700720c */ /* 0x000fc80003f65270 */
[----:B------:R-:W-:-:S13]  /*0740*/  ISETP.EQ.OR P3, PT, R5, R4, P3 ;  /* 0x000000040500720c */ /* 0x000fda0001f62670 */
[----:B------:R-:W-:Y:S05]  /*0750*/  @P3 BRA `(.L_x_48) ;  /* 0x0000000000143947 */ /* 0x000fea0003800000 */
[-C--:B------:R-:W-:Y:S02]  /*0760*/  ISETP.NE.AND P4, PT, R2, R7.reuse, PT ;  /* 0x000000070200720c */ /* 0x080fe40003f85270 */
[----:B------:R-:W-:Y:S02]  /*0770*/  ISETP.NE.AND P3, PT, R9, R7, PT ;  /* 0x000000070900720c */ /* 0x000fe40003f65270 */
[----:B------:R-:W-:Y:S02]  /*0780*/  ISETP.EQ.AND P4, PT, R17, 0x1, !P4 ;  /* 0x000000011100780c */ /* 0x000fe40006782270 */
[----:B------:R-:W-:-:S13]  /*0790*/  ISETP.NE.OR P3, PT, R13, 0x1, P3 ;  /* 0x000000010d00780c */ /* 0x000fda0001f65670 */
[----:B------:R-:W-:Y:S05]  /*07a0*/  @P3 BRA !P4, `(.L_x_46) ;  /* 0x0000000000243947 */ /* 0x000fea0006000000 */
.L_x_48:
[----:B------:R-:W-:-:S04]  /*07b0*/  ISETP.NE.AND P3, PT, R7, R16, PT ;  /* 0x000000100700720c */ /* 0x000fc80003f65270 */
[----:B------:R-:W-:-:S13]  /*07c0*/  ISETP.EQ.OR P3, PT, R3, R16, P3 ;  /* 0x000000100300720c */ /* 0x000fda0001f62670 */
[----:B------:R-:W-:Y:S05]  /*07d0*/  @P3 BRA `(.L_x_45) ;  /* 0x00000000001c3947 */ /* 0x000fea0003800000 */
[-C--:B------:R-:W-:Y:S02]  /*07e0*/  ISETP.NE.AND P4, PT, R2, R7.reuse, PT ;  /* 0x000000070200720c */ /* 0x080fe40003f85270 */
[----:B------:R-:W-:Y:S02]  /*07f0*/  ISETP.NE.AND P3, PT, R9, R7, PT ;  /* 0x000000070900720c */ /* 0x000fe40003f65270 */
[----:B------:R-:W-:Y:S02]  /*0800*/  ISETP.EQ.AND P4, PT, R17, 0x1, !P4 ;  /* 0x000000011100780c */ /* 0x000fe40006782270 */
[----:B------:R-:W-:-:S04]  /*0810*/  ISETP.EQ.AND P3, PT, R13, 0x1, !P3 ;  /* 0x000000010d00780c */ /* 0x000fc80005f62270 */
[----:B------:R-:W-:-:S13]  /*0820*/  PLOP3.LUT P3, PT, P4, P3, PT, 0xf8, 0x8f ;  /* 0x00000000008f781c */ /* 0x000fda0002767f70 */
[----:B------:R-:W-:Y:S05]  /*0830*/  @P3 BRA `(.L_x_45) ;  /* 0x0000000000043947 */ /* 0x000fea0003800000 */
.L_x_46:
[----:B------:R-:W-:-:S07]  /*0840*/  IMAD.MOV.U32 R12, RZ, RZ, 0x1 ;  /* 0x00000001ff0c7424 */ /* 0x000fce00078e00ff */
.L_x_45:
[----:B------:R-:W-:Y:S05]  /*0850*/  BSYNC.RECONVERGENT B0 ;  /* 0x0000000000007941 */ /* 0x000fea0003800200 */
.L_x_44:
[CC--:B------:R-:W-:Y:S01]  /*0860*/  ISETP.NE.AND P4, PT, R5.reuse, R4.reuse, PT ;  /* 0x000000040500720c */ /* 0x0c0fe20003f85270 */
[----:B------:R-:W-:Y:S01]  /*0870*/  BSSY.RECONVERGENT B0, `(.L_x_49) ;  /* 0x0000037000007945 */ /* 0x000fe20003800200 */
[----:B------:R-:W-:-:S04]  /*0880*/  ISETP.NE.AND P3, PT, R5, R4, PT ;  /* 0x000000040500720c */ /* 0x000fc80003f65270 */
[----:B------:R-:W-:-:S07]  /*0890*/  SEL R13, RZ, 0x2, P3 ;  /* 0x00000002ff0d7807 */ /* 0x000fce0001800000 */
[----:B------:R-:W-:Y:S05]  /*08a0*/  @!P4 BRA `(.L_x_50) ;  /* 0x0000000000ccc947 */ /* 0x000fea0003800000 */
[----:B------:R-:W-:Y:S02]  /*08b0*/  ISETP.NE.AND P4, PT, R5, R8, PT ;  /* 0x000000080500720c */ /* 0x000fe40003f85270 */
[----:B------:R-:W-:-:S04]  /*08c0*/  LOP3.LUT R19, R11, 0xff, RZ, 0xc0, !PT ;  /* 0x000000ff0b137812 */ /* 0x000fc800078ec0ff */
[C---:B------:R-:W-:Y:S02]  /*08d0*/  ISETP.NE.AND P4, PT, R19.reuse, 0x2, !P4 ;  /* 0x000000021300780c */ /* 0x040fe40006785270 */
[----:B------:R-:W-:-:S04]  /*08e0*/  ISETP.NE.OR P5, PT, R19, 0x1, P0 ;  /* 0x000000011300780c */ /* 0x000fc800007a5670 */
[----:B------:R-:W-:-:S13]  /*08f0*/  PLOP3.LUT P4, PT, P4, P5, PT, 0x80, 0x8 ;  /* 0x000000000008781c */ /* 0x000fda000278b070 */
[----:B------:R-:W-:Y:S05]  /*0900*/  @!P4 BRA `(.L_x_51) ;  /* 0x00000000001cc947 */ /* 0x000fea0003800000 */
[----:B------:R-:W-:Y:S02]  /*0910*/  PRMT R17, R14, 0x9910, RZ ;  /* 0x000099100e117816 */ /* 0x000fe400000000ff */
[----:B------:R-:W-:Y:S02]  /*0920*/  PRMT R15, R12, 0x9910, RZ ;  /* 0x000099100c0f7816 */ /* 0x000fe400000000ff */
[-C--:B------:R-:W-:Y:S02]  /*0930*/  ISETP.NE.AND P5, PT, R9, R8.reuse, PT ;  /* 0x000000080900720c */ /* 0x080fe40003fa5270 */
[----:B------:R-:W-:Y:S02]  /*0940*/  ISETP.NE.AND P4, PT, R7, R8, PT ;  /* 0x000000080700720c */ /* 0x000fe40003f85270 */
[----:B------:R-:W-:Y:S02]  /*0950*/  ISETP.EQ.AND P5, PT, R17, 0x1, !P5 ;  /* 0x000000011100780c */ /* 0x000fe40006fa2270 */
[----:B------:R-:W-:-:S13]  /*0960*/  ISETP.NE.OR P4, PT, R15, 0x1, P4 ;  /* 0x000000010f00780c */ /* 0x000fda0002785670 */
[----:B------:R-:W-:Y:S05]  /*0970*/  @P4 BRA !P5, `(.L_x_52) ;  /* 0x0000000000944947 */ /* 0x000fea0006800000 */
.L_x_51:
[----:B------:R-:W-:Y:S02]  /*0980*/  PRMT R15, R14, 0x9910, RZ ;  /* 0x000099100e0f7816 */ /* 0x000fe400000000ff */
[----:B------:R-:W-:-:S04]  /*0990*/  ISETP.NE.AND P4, PT, R5, R10, PT ;  /* 0x0000000a0500720c */ /* 0x000fc80003f85270 */
[----:B------:R-:W-:-:S13]  /*09a0*/  ISETP.EQ.OR P4, PT, R15, 0x2, P4 ;  /* 0x000000020f00780c */ /* 0x000fda0002782670 */
[----:B------:R-:W-:Y:S05]  /*09b0*/  @P4 BRA `(.L_x_53) ;  /* 0x0000000000244947 */ /* 0x000fea0003800000 */
[----:B------:R-:W-:Y:S02]  /*09c0*/  PRMT R17, R12, 0x9910, RZ ;  /* 0x000099100c117816 */ /* 0x000fe400000000ff */
[-C--:B------:R-:W-:Y:S02]  /*09d0*/  ISETP.NE.AND P4, PT, R2, R10.reuse, PT ;  /* 0x0000000a0200720c */ /* 0x080fe40003f85270 */
[----:B------:R-:W-:Y:S02]  /*09e0*/  LOP3.LUT R18, R14, 0xff, RZ, 0xc0, !PT ;  /* 0x000000ff0e127812 */ /* 0x000fe400078ec0ff */
[----:B------:R-:W-:Y:S02]  /*09f0*/  ISETP.NE.AND P6, PT, R7, R10, PT ;  /* 0x0000000a0700720c */ /* 0x000fe40003fc5270 */
[----:B------:R-:W-:Y:S02]  /*0a00*/  ISETP.NE.OR P5, PT, R18, 0x1, P1 ;  /* 0x000000011200780c */ /* 0x000fe40000fa5670 */
[----:B------:R-:W-:-:S02]  /*0a10*/  ISETP.NE.OR P4, PT, R19, 0x1, P4 ;  /* 0x000000011300780c */ /* 0x000fc40002785670 */
[----:B------:R-:W-:-:S04]  /*0a20*/  ISETP.NE.OR P6, PT, R17, 0x1, P6 ;  /* 0x000000011100780c */ /* 0x000fc800037c5670 */
[----:B------:R-:W-:-:S13]  /*0a30*/  PLOP3.LUT P4, PT, P6, P4, P5, 0x80, 0x0 ;  /* 0x000000000000781c */ /* 0x000fda0003789050 */
[----:B------:R-:W-:Y:S05]  /*0a40*/  @P4 BRA `(.L_x_52) ;  /* 0x0000000000604947 */ /* 0x000fea0003800000 */
.L_x_53:
[----:B------:R-:W-:Y:S02]  /*0a50*/  PRMT R17, R12, 0x9910, RZ ;  /* 0x000099100c117816 */ /* 0x000fe400000000ff */
[-C--:B------:R-:W-:Y:S02]  /*0a60*/  ISETP.NE.AND P4, PT, R5, R6.reuse, PT ;  /* 0x000000060500720c */ /* 0x080fe40003f85270 */
[----:B------:R-:W-:Y:S02]  /*0a70*/  ISETP.NE.AND P5, PT, R2, R6, PT ;  /* 0x000000060200720c */ /* 0x000fe40003fa5270 */
[----:B------:R-:W-:Y:S02]  /*0a80*/  ISETP.EQ.OR P4, PT, R17, 0x2, P4 ;  /* 0x000000021100780c */ /* 0x000fe40002782670 */
[----:B------:R-:W-:-:S04]  /*0a90*/  ISETP.EQ.AND P5, PT, R19, 0x1, !P5 ;  /* 0x000000011300780c */ /* 0x000fc80006fa2270 */
[----:B------:R-:W-:-:S13]  /*0aa0*/  PLOP3.LUT P4, PT, P4, P5, PT, 0xf8, 0x8f ;  /* 0x00000000008f781c */ /* 0x000fda000278bf70 */
[----:B------:R-:W-:Y:S05]  /*0ab0*/  @P4 BRA `(.L_x_54) ;  /* 0x0000000000144947 */ /* 0x000fea0003800000 */
[----:B------:R-:W-:Y:S02]  /*0ac0*/  LOP3.LUT R18, R12, 0xff, RZ, 0xc0, !PT ;  /* 0x000000ff0c127812 */ /* 0x000fe400078ec0ff */
[----:B------:R-:W-:Y:S02]  /*0ad0*/  ISETP.NE.AND P4, PT, R9, R6, PT ;  /* 0x000000060900720c */ /* 0x000fe40003f85270 */
[----:B------:R-:W-:Y:S02]  /*0ae0*/  ISETP.NE.OR P5, PT, R18, 0x1, P2 ;  /* 0x000000011200780c */ /* 0x000fe400017a5670 */
[----:B------:R-:W-:-:S13]  /*0af0*/  ISETP.NE.OR P4, PT, R15, 0x1, P4 ;  /* 0x000000010f00780c */ /* 0x000fda0002785670 */
[----:B------:R-:W-:Y:S05]  /*0b00*/  @P5 BRA P4, `(.L_x_52) ;  /* 0x0000000000305947 */ /* 0x000fea0002000000 */
.L_x_54:
[----:B------:R-:W-:Y:S02]  /*0b10*/  ISETP.NE.AND P5, PT, R2, R5, PT ;  /* 0x000000050200720c */ /* 0x000fe40003fa5270 */
[-C--:B------:R-:W-:Y:S02]  /*0b20*/  ISETP.NE.AND P4, PT, R5, R16.reuse, PT ;  /* 0x000000100500720c */ /* 0x080fe40003f85270 */
[----:B------:R-:W-:Y:S02]  /*0b30*/  ISETP.EQ.AND P5, PT, R19, 0x1, !P5 ;  /* 0x000000011300780c */ /* 0x000fe40006fa2270 */
[----:B------:R-:W-:-:S04]  /*0b40*/  ISETP.EQ.OR P4, PT, R3, R16, P4 ;  /* 0x000000100300720c */ /* 0x000fc80002782670 */
[----:B------:R-:W-:-:S13]  /*0b50*/  PLOP3.LUT P4, PT, P4, P5, PT, 0xf8, 0x8f ;  /* 0x00000000008f781c */ /* 0x000fda000278bf70 */
[----:B------:R-:W-:Y:S05]  /*0b60*/  @P4 BRA `(.L_x_50) ;  /* 0x00000000001c4947 */ /* 0x000fea0003800000 */
[-C--:B------:R-:W-:Y:S02]  /*0b70*/  ISETP.NE.AND P4, PT, R9, R5.reuse, PT ;  /* 0x000000050900720c */ /* 0x080fe40003f85270 */
[----:B------:R-:W-:Y:S02]  /*0b80*/  ISETP.NE.AND P5, PT, R7, R5, PT ;  /* 0x000000050700720c */ /* 0x000fe40003fa5270 */
[----:B------:R-:W-:Y:S02]  /*0b90*/  ISETP.EQ.AND P4, PT, R15, 0x1, !P4 ;  /* 0x000000010f00780c */ /* 0x000fe40006782270 */
[----:B------:R-:W-:-:S04]  /*0ba0*/  ISETP.EQ.AND P5, PT, R17, 0x1, !P5 ;  /* 0x000000011100780c */ /* 0x000fc80006fa2270 */
[----:B------:R-:W-:-:S13]  /*0bb0*/  PLOP3.LUT P4, PT, P4, P5, PT, 0xf8, 0x8f ;  /* 0x00000000008f781c */ /* 0x000fda000278bf70 */
[----:B------:R-:W-:Y:S05]  /*0bc0*/  @P4 BRA `(.L_x_50) ;  /* 0x0000000000044947 */ /* 0x000fea0003800000 */
.L_x_52:
[----:B------:R-:W-:-:S07]  /*0bd0*/  IMAD.MOV.U32 R13, RZ, RZ, 0x1 ;  /* 0x00000001ff0d7424 */ /* 0x000fce00078e00ff */
.L_x_50:
[----:B------:R-:W-:Y:S05]  /*0be0*/  BSYNC.RECONVERGENT B0 ;  /* 0x0000000000007941 */ /* 0x000fea0003800200 */
.L_x_49:
        /* <DEDUP_REMOVED lines=11> */
[----:B------:R-:W-:-:S04]  /*0ca0*/  ISETP.EQ.AND P4, PT, R16, 0x1, !P4 ;  /* 0x000000011000780c */ /* 0x000fc80006782270 */
[----:B------:R-:W-:-:S13]  /*0cb0*/  PLOP3.LUT P0, PT, P4, P5, P0, 0xf7, 0x0 ;  /* 0x000000000000781c */ /* 0x000fda000270be07 */
[----:B------:R-:W-:Y:S05]  /*0cc0*/  @P0 BRA `(.L_x_57) ;  /* 0x0000000000200947 */ /* 0x000fea0003800000 */
[----:B------:R-:W-:Y:S02]  /*0cd0*/  PRMT R18, R13, 0x9910, RZ ;  /* 0x000099100d127816 */ /* 0x000fe400000000ff */
[-C--:B------:R-:W-:Y:S02]  /*0ce0*/  ISETP.NE.AND P4, PT, R7, R8.reuse, PT ;  /* 0x000000080700720c */ /* 0x080fe40003f85270 */
[----:B------:R-:W-:Y:S01]  /*0cf0*/  ISETP.NE.AND P0, PT, R5, R8, PT ;  /* 0x000000080500720c */ /* 0x000fe20003f05270 */
[----:B------:R-:W-:Y:S01]  /*0d00*/  IMAD.MOV.U32 R8, RZ, RZ, R18 ;  /* 0x000000ffff087224 */ /* 0x000fe200078e0012 */
[----:B------:R-:W-:-:S04]  /*0d10*/  PRMT R17, R12, 0x9910, RZ ;  /* 0x000099100c117816 */ /* 0x000fc800000000ff */
[----:B------:R-:W-:Y:S02]  /*0d20*/  ISETP.EQ.AND P4, PT, R17, 0x1, !P4 ;  /* 0x000000011100780c */ /* 0x000fe40006782270 */
[----:B------:R-:W-:-:S13]  /*0d30*/  ISETP.NE.OR P0, PT, R8, 0x1, P0 ;  /* 0x000000010800780c */ /* 0x000fda0000705670 */
[----:B------:R-:W-:Y:S05]  /*0d40*/  @P0 BRA !P4, `(.L_x_58) ;  /* 0x0000000000cc0947 */ /* 0x000fea0006000000 */
.L_x_57:
[----:B------:R-:W-:-:S04]  /*0d50*/  ISETP.NE.AND P0, PT, R3, R10, PT ;  /* 0x0000000a0300720c */ /* 0x000fc80003f05270 */
[----:B------:R-:W-:-:S13]  /*0d60*/  ISETP.EQ.OR P0, PT, R16, 0x2, P0 ;  /* 0x000000021000780c */ /* 0x000fda0000702670 */
[----:B------:R-:W-:Y:S05]  /*0d70*/  @P0 BRA `(.L_x_59) ;  /* 0x0000000000380947 */ /* 0x000fea0003800000 */
[----:B------:R-:W-:Y:S02]  /*0d80*/  LOP3.LUT R8, R14, 0xff, RZ, 0xc0, !PT ;  /* 0x000000ff0e087812 */ /* 0x000fe400078ec0ff */
[----:B------:R-:W-:Y:S02]  /*0d90*/  ISETP.NE.AND P0, PT, R2, R10, PT ;  /* 0x0000000a0200720c */ /* 0x000fe40003f05270 */
[----:B------:R-:W-:Y:S02]  /*0da0*/  ISETP.NE.OR P1, PT, R8, 0x1, P1 ;  /* 0x000000010800780c */ /* 0x000fe40000f25670 */
[----:B------:R-:W-:-:S04]  /*0db0*/  ISETP.NE.OR P0, PT, R19, 0x1, P0 ;  /* 0x000000011300780c */ /* 0x000fc80000705670 */
[----:B------:R-:W-:-:S13]  /*0dc0*/  PLOP3.LUT P0, PT, P0, P1, PT, 0x80, 0x8 ;  /* 0x000000000008781c */ /* 0x000fda0000703070 */
[----:B------:R-:W-:Y:S05]  /*0dd0*/  @!P0 BRA `(.L_x_59) ;  /* 0x0000000000208947 */ /* 0x000fea0003800000 */
        /* <DEDUP_REMOVED lines=8> */
.L_x_59:
[----:B------:R-:W-:Y:S02]  /*0e60*/  PRMT R8, R12, 0x9910, RZ ;  /* 0x000099100c087816 */ /* 0x000fe400000000ff */
[-C--:B------:R-:W-:Y:S02]  /*0e70*/  ISETP.NE.AND P0, PT, R3, R6.reuse, PT ;  /* 0x000000060300720c */ /* 0x080fe40003f05270 */
[----:B------:R-:W-:Y:S02]  /*0e80*/  ISETP.NE.AND P1, PT, R2, R6, PT ;  /* 0x000000060200720c */ /* 0x000fe40003f25270 */
[----:B------:R-:W-:Y:S02]  /*0e90*/  ISETP.EQ.OR P0, PT, R8, 0x2, P0 ;  /* 0x000000020800780c */ /* 0x000fe40000702670 */
[----:B------:R-:W-:-:S04]  /*0ea0*/  ISETP.EQ.AND P1, PT, R19, 0x1, !P1 ;  /* 0x000000011300780c */ /* 0x000fc80004f22270 */
[----:B------:R-:W-:-:S13]  /*0eb0*/  PLOP3.LUT P0, PT, P0, P1, PT, 0xf8, 0x8f ;  /* 0x00000000008f781c */ /* 0x000fda0000703f70 */
[----:B------:R-:W-:Y:S05]  /*0ec0*/  @P0 BRA `(.L_x_60) ;  /* 0x0000000000280947 */ /* 0x000fea0003800000 */
[----:B------:R-:W-:Y:S02]  /*0ed0*/  PRMT R10, R13, 0x9910, RZ ;  /* 0x000099100d0a7816 */ /* 0x000fe400000000ff */
[-C--:B------:R-:W-:Y:S02]  /*0ee0*/  ISETP.NE.AND P4, PT, R5, R6.reuse, PT ;  /* 0x000000060500720c */ /* 0x080fe40003f85270 */
[----:B------:R-:W-:Y:S01]  /*0ef0*/  ISETP.NE.AND P0, PT, R9, R6, PT ;  /* 0x000000060900720c */ /* 0x000fe20003f05270 */
[----:B------:R-:W-:Y:S01]  /*0f00*/  IMAD.MOV.U32 R5, RZ, RZ, R10 ;  /* 0x000000ffff057224 */ /* 0x000fe200078e000a */
[----:B------:R-:W-:Y:S02]  /*0f10*/  LOP3.LUT R17, R12, 0xff, RZ, 0xc0, !PT ;  /* 0x000000ff0c117812 */ /* 0x000fe400078ec0ff */
[----:B------:R-:W-:Y:S02]  /*0f20*/  ISETP.NE.OR P1, PT, R16, 0x1, P0 ;  /* 0x000000011000780c */ /* 0x000fe40000725670 */
[----:B------:R-:W-:-:S02]  /*0f30*/  ISETP.NE.OR P2, PT, R17, 0x1, P2 ;  /* 0x000000011100780c */ /* 0x000fc40001745670 */
[----:B------:R-:W-:-:S04]  /*0f40*/  ISETP.NE.OR P0, PT, R5, 0x1, P4 ;  /* 0x000000010500780c */ /* 0x000fc80002705670 */
[----:B------:R-:W-:-:S13]  /*0f50*/  PLOP3.LUT P0, PT, P0, P1, P2, 0x80, 0x0 ;  /* 0x000000000000781c */ /* 0x000fda0000703020 */
[----:B------:R-:W-:Y:S05]  /*0f60*/  @P0 BRA `(.L_x_58) ;  /* 0x0000000000440947 */ /* 0x000fea0003800000 */
.L_x_60:
[----:B------:R-:W-:Y:S02]  /*0f70*/  PRMT R5, R13, 0x9910, RZ ;  /* 0x000099100d057816 */ /* 0x000fe400000000ff */
[----:B------:R-:W-:-:S03]  /*0f80*/  ISETP.NE.AND P0, PT, R3, R4, PT ;  /* 0x000000040300720c */ /* 0x000fc60003f05270 */
[----:B------:R-:W-:-:S05]  /*0f90*/  IMAD.MOV.U32 R3, RZ, RZ, R5 ;  /* 0x000000ffff037224 */ /* 0x000fca00078e0005 */
[----:B------:R-:W-:-:S13]  /*0fa0*/  ISETP.EQ.OR P0, PT, R3, 0x2, P0 ;  /* 0x000000020300780c */ /* 0x000fda0000702670 */
[----:B------:R-:W-:Y:S05]  /*0fb0*/  @P0 BRA `(.L_x_56) ;  /* 0x0000000000340947 */ /* 0x000fea0003800000 */
[-C--:B------:R-:W-:Y:S02]  /*0fc0*/  ISETP.NE.AND P0, PT, R2, R4.reuse, PT ;  /* 0x000000040200720c */ /* 0x080fe40003f05270 */
[----:B------:R-:W-:Y:S02]  /*0fd0*/  ISETP.NE.AND P1, PT, R9, R4, PT ;  /* 0x000000040900720c */ /* 0x000fe40003f25270 */
[----:B------:R-:W-:Y:S02]  /*0fe0*/  ISETP.EQ.AND P0, PT, R19, 0x1, !P0 ;  /* 0x000000011300780c */ /* 0x000fe40004702270 */
[----:B------:R-:W-:-:S04]  /*0ff0*/  ISETP.EQ.AND P1, PT, R16, 0x1, !P1 ;  /* 0x000000011000780c */ /* 0x000fc80004f22270 */
[----:B------:R-:W-:-:S13]  /*1000*/  PLOP3.LUT P0, PT, P0, P1, PT, 0xf8, 0x8f ;  /* 0x00000000008f781c */ /* 0x000fda0000703f70 */
[----:B------:R-:W-:Y:S05]  /*1010*/  @P0 BRA `(.L_x_56) ;  /* 0x00000000001c0947 */ /* 0x000fea0003800000 */
[----:B------:R-:W-:Y:S02]  /*1020*/  ISETP.NE.AND P0, PT, R7, R4, PT ;  /* 0x000000040700720c */ /* 0x000fe40003f05270 */
[----:B------:R-:W-:Y:S02]  /*1030*/  LOP3.LUT R2, R13, 0xff, RZ, 0xc0, !PT ;  /* 0x000000ff0d027812 */ /* 0x000fe400078ec0ff */
[----:B------:R-:W-:Y:S02]  /*1040*/  ISETP.NE.OR P0, PT, R8, 0x1, P0 ;  /* 0x000000010800780c */ /* 0x000fe40000705670 */
[----:B------:R-:W-:-:S04]  /*1050*/  ISETP.NE.OR P3, PT, R2, 0x1, P3 ;  /* 0x000000010200780c */ /* 0x000fc80001f65670 */
[----:B------:R-:W-:-:S13]  /*1060*/  PLOP3.LUT P0, PT, P0, P3, PT, 0x80, 0x8 ;  /* 0x000000000008781c */ /* 0x000fda0000707070 */
[----:B------:R-:W-:Y:S05]  /*1070*/  @!P0 BRA `(.L_x_56) ;  /* 0x0000000000048947 */ /* 0x000fea0003800000 */
.L_x_58:
[----:B------:R-:W-:-:S07]  /*1080*/  IMAD.MOV.U32 R15, RZ, RZ, 0x1 ;  /* 0x00000001ff0f7424 */ /* 0x000fce00078e00ff */
.L_x_56:
[----:B------:R-:W-:Y:S05]  /*1090*/  BSYNC.RECONVERGENT B0 ;  /* 0x0000000000007941 */ /* 0x000fea0003800200 */
.L_x_55:
[----:B------:R-:W-:Y:S01]  /*10a0*/  PRMT R3, R14, 0x9910, RZ ;  /* 0x000099100e037816 */ /* 0x000fe200000000ff */
[----:B------:R-:W0:Y:S01]  /*10b0*/  LDCU.64 UR6, c[0x0][0x390] ;  /* 0x00007200ff0677ac */ /* 0x000e220008000a00 */
[----:B------:R-:W-:Y:S02]  /*10c0*/  PRMT R2, R11, 0x9910, RZ ;  /* 0x000099100b027816 */ /* 0x000fe400000000ff */
[----:B------:R-:W-:-:S03]  /*10d0*/  PRMT R4, R15, 0x9910, RZ ;  /* 0x000099100f047816 */ /* 0x000fc600000000ff */
[----:B------:R-:W-:Y:S01]  /*10e0*/  IMAD R2, R2, 0x3, R3 ;  /* 0x0000000302027824 */ /* 0x000fe200078e0203 */
[----:B------:R-:W-:-:S04]  /*10f0*/  PRMT R3, R12, 0x9910, RZ ;  /* 0x000099100c037816 */ /* 0x000fc800000000ff */
[----:B------:R-:W-:-:S05]  /*1100*/  PRMT R2, R2, 0x9910, RZ ;  /* 0x0000991002027816 */ /* 0x000fca00000000ff */
[----:B------:R-:W-:Y:S01]  /*1110*/  IMAD R2, R2, 0x3, R3 ;  /* 0x0000000302027824 */ /* 0x000fe200078e0203 */
[----:B------:R-:W-:-:S04]  /*1120*/  PRMT R3, R13, 0x9910, RZ ;  /* 0x000099100d037816 */ /* 0x000fc800000000ff */
[----:B------:R-:W-:-:S05]  /*1130*/  PRMT R2, R2, 0x9910, RZ ;  /* 0x0000991002027816 */ /* 0x000fca00000000ff */
[----:B------:R-:W-:-:S05]  /*1140*/  IMAD R2, R2, 0x3, R3 ;  /* 0x0000000302027824 */ /* 0x000fca00078e0203 */
[----:B------:R-:W-:Y:S02]  /*1150*/  PRMT R5, R2, 0x9910, RZ ;  /* 0x0000991002057816 */ /* 0x000fe400000000ff */
[----:B0-----:R-:W-:-:S03]  /*1160*/  IADD3 R2, P0, PT, R0, UR6, RZ ;  /* 0x0000000600027c10 */ /* 0x001fc6000ff1e0ff */
[----:B------:R-:W-:Y:S01]  /*1170*/  IMAD R5, R5, 0x3, R4 ;  /* 0x0000000305057824 */ /* 0x000fe200078e0204 */
[----:B------:R-:W-:-:S05]  /*1180*/  LEA.HI.X.SX32 R3, R0, UR7, 0x1, P0 ;  /* 0x0000000700037c11 */ /* 0x000fca00080f0eff */
[----:B------:R-:W-:Y:S01]  /*1190*/  STG.E.U8 desc[UR4][R2.64], R5 ;  /* 0x0000000502007986 */ /* 0x000fe2000c101104 */
[----:B------:R-:W-:Y:S05]  /*11a0*/  EXIT ;  /* 0x000000000000794d */ /* 0x000fea0003800000 */
.L_x_61:
        /* <DEDUP_REMOVED lines=13> */
.L_x_64:


//--------------------- .nv.shared.reserved.0     --------------------------
	.section	.nv.shared.reserved.0,"aw",@nobits
	.weak		__nv_reservedSMEM_offset_0_alias
	.size		__nv_reservedSMEM_offset_0_alias, 0, 64
	.other		__nv_reservedSMEM_offset_0_alias,@"STO_CUDA_RESERVED_SHARED STV_DEFAULT"
__nv_reservedSMEM_offset_0_alias:
	.zero		0
	.zero		64


//--------------------- .nv.constant0._Z18findBestGuessPairsPcS_PhPiPfii --------------------------
	.section	.nv.constant0._Z18findBestGuessPairsPcS_PhPiPfii,"a",@progbits
	.sectionflags	@""
	.align	4
.nv.constant0._Z18findBestGuessPairsPcS_PhPiPfii:
	.zero		944


//--------------------- .nv.constant0._Z17calculateAllHintsPcS_Phii --------------------------
	.section	.nv.constant0._Z17calculateAllHintsPcS_Phii,"a",@progbits
	.sectionflags	@""
	.align	4
.nv.constant0._Z17calculateAllHintsPcS_Phii:
	.zero		928


//--------------------- SYMBOLS --------------------------

	.type		.nv.reservedSmem.offset0,@object
	.size		.nv.reservedSmem.offset0,0x4
